// auto-generated by cutlass_sweep.fmha — config: {"arch": "sm_90", "direction": "fwd", "dtype": "fp16", "head_dim": 112, "mask": "none", "schedule": "cooperative", "tile_kv": 64, "tile_q": 128}
#include "cutlass/cutlass.h"
#include "cute/tensor.hpp"
#include "cutlass/device_kernel.h"
#include "cutlass/kernel_hardware_info.h"
#include "88_hopper_fmha/collective/fmha_fusion.hpp"
#include "88_hopper_fmha/kernel/fmha_kernel_builder.hpp"

using namespace cute;
using Element = cutlass::half_t;
using TileShape = Shape<_128, _64, _112>;
using StrideQ = cute::tuple<int, _1, cute::tuple<int, int>>;
using StrideK = cute::tuple<int, _1, cute::tuple<int, int>>;
using StrideV = cute::tuple<int, cute::_1, cute::tuple<int, int>>;

using Kernel = typename cutlass::fmha::kernel::FmhaBuilder<
    Element, float, float,
    TileShape, StrideQ, StrideK, StrideV,
    cutlass::fmha::collective::DefaultFusion,
    cutlass::gemm::KernelTmaWarpSpecializedCooperative
  >::Kernel;

auto* _anchor = &cutlass::device_kernel<Kernel>;


// ===== COMPILED SASS (sm_90a) =====

	.target	sm_90a

	.elftype	@"ET_EXEC"


//--------------------- .note.nv.tkinfo           --------------------------
	.section	.note.nv.tkinfo,"",@"SHT_NOTE"
	.sectionflags	@"SHF_NOTE_NV_TKINFO"
	.tkinfo
        /*0018*/ 	.word	0x00000002
        /*0030*/ 	.string	""
        /*0030*/ 	.string	"ptxas"
        /*0030*/ 	.string	"Cuda compilation tools, release 13.0, V13.0.88"
        /*0030*/ 	.string	"Build cuda_13.0.r13.0/compiler.36424714_0"
        /*0030*/ 	.string	"-arch sm_90a -m 64 "



//--------------------- .note.nv.cuinfo           --------------------------
	.section	.note.nv.cuinfo,"",@"SHT_NOTE"
	.sectionflags	@"SHF_NOTE_NV_CUINFO"
        /*0018*/ 	.short	0x0002
        /*001a*/ 	.short	0x005a
        /*001c*/ 	.short	0x0082
	.zero		2


//--------------------- .nv.info                  --------------------------
	.section	.nv.info,"",@"SHT_CUDA_INFO"
	.align	4


	//----- nvinfo : EIATTR_REGCOUNT
	.align		4
        /*0000*/ 	.byte	0x04, 0x2f
        /*0002*/ 	.short	(.L_16 - .L_15)
	.align		4
.L_15:
        /*0004*/ 	.word	index@(_ZN7cutlass13device_kernelINS_4fmha6kernel28FmhaKernelTmaWarpSpecializedINS1_10collective30FmhaMainloopTmaWarpSpecializedINS_6half_tEffN4cute5tupleIJNS7_1CILi128EEENS9_ILi64EEENS9_ILi112EEEEEENS8_IJiNS9_ILi1EEENS8_IJiiEEEEEESG_SG_NS4_13DefaultFusionEJEEENS4_15FmhaFwdEpilogueIS6_fNS8_IJSB_SC_SB_EEEEENS2_23IndividualTileSchedulerEJEEEEEvNT_6ParamsE)
        /*0008*/ 	.word	0x000000a8


	//----- nvinfo : EIATTR_FRAME_SIZE
	.align		4
.L_16:
        /*000c*/ 	.byte	0x04, 0x11
        /*000e*/ 	.short	(.L_18 - .L_17)
	.align		4
.L_17:
        /*0010*/ 	.word	index@($__internal_0_$__cuda_sm20_rcp_rn_f32_slowpath)
        /*0014*/ 	.word	0x00000000


	//----- nvinfo : EIATTR_FRAME_SIZE
	.align		4
.L_18:
        /*0018*/ 	.byte	0x04, 0x11
        /*001a*/ 	.short	(.L_20 - .L_19)
	.align		4
.L_19:
        /*001c*/ 	.word	index@(_ZN7cutlass13device_kernelINS_4fmha6kernel28FmhaKernelTmaWarpSpecializedINS1_10collective30FmhaMainloopTmaWarpSpecializedINS_6half_tEffN4cute5tupleIJNS7_1CILi128EEENS9_ILi64EEENS9_ILi112EEEEEENS8_IJiNS9_ILi1EEENS8_IJiiEEEEEESG_SG_NS4_13DefaultFusionEJEEENS4_15FmhaFwdEpilogueIS6_fNS8_IJSB_SC_SB_EEEEENS2_23IndividualTileSchedulerEJEEEEEvNT_6ParamsE)
        /*0020*/ 	.word	0x00000000


	//----- nvinfo : EIATTR_MIN_STACK_SIZE
	.align		4
.L_20:
        /*0024*/ 	.byte	0x04, 0x12
        /*0026*/ 	.short	(.L_22 - .L_21)
	.align		4
.L_21:
        /*0028*/ 	.word	index@(_ZN7cutlass13device_kernelINS_4fmha6kernel28FmhaKernelTmaWarpSpecializedINS1_10collective30FmhaMainloopTmaWarpSpecializedINS_6half_tEffN4cute5tupleIJNS7_1CILi128EEENS9_ILi64EEENS9_ILi112EEEEEENS8_IJiNS9_ILi1EEENS8_IJiiEEEEEESG_SG_NS4_13DefaultFusionEJEEENS4_15FmhaFwdEpilogueIS6_fNS8_IJSB_SC_SB_EEEEENS2_23IndividualTileSchedulerEJEEEEEvNT_6ParamsE)
        /*002c*/ 	.word	0x00000000
.L_22:


//--------------------- .nv.compat                --------------------------
	.section	.nv.compat,"",@"SHT_CUDA_COMPAT_INFO"
	.align	4
        /*0000*/ 	.byte	0x02, 0x09, 0x01, 0x00, 0x02, 0x02, 0x04, 0x00, 0x02, 0x05, 0x05, 0x00, 0x03, 0x07, 0x01, 0x01
        /*0010*/ 	.byte	0x02, 0x03, 0x01, 0x00, 0x02, 0x06, 0x01, 0x00, 0x04, 0x0b, 0x08, 0x00, 0x00, 0x00, 0x00, 0x00
        /*0020*/ 	.byte	0x00, 0x00, 0x00, 0x00


//--------------------- .nv.info._ZN7cutlass13device_kernelINS_4fmha6kernel28FmhaKernelTmaWarpSpecializedINS1_10collective30FmhaMainloopTmaWarpSpecializedINS_6half_tEffN4cute5tupleIJNS7_1CILi128EEENS9_ILi64EEENS9_ILi112EEEEEENS8_IJiNS9_ILi1EEENS8_IJiiEEEEEESG_SG_NS4_13DefaultFusionEJEEENS4_15FmhaFwdEpilogueIS6_fNS8_IJSB_SC_SB_EEEEENS2_23IndividualTileSchedulerEJEEEEEvNT_6ParamsE --------------------------
	.section	.nv.info._ZN7cutlass13device_kernelINS_4fmha6kernel28FmhaKernelTmaWarpSpecializedINS1_10collective30FmhaMainloopTmaWarpSpecializedINS_6half_tEffN4cute5tupleIJNS7_1CILi128EEENS9_ILi64EEENS9_ILi112EEEEEENS8_IJiNS9_ILi1EEENS8_IJiiEEEEEESG_SG_NS4_13DefaultFusionEJEEENS4_15FmhaFwdEpilogueIS6_fNS8_IJSB_SC_SB_EEEEENS2_23IndividualTileSchedulerEJEEEEEvNT_6ParamsE,"",@"SHT_CUDA_INFO"
	.sectionflags	@""
	.align	4


	//----- nvinfo : EIATTR_CUDA_API_VERSION
	.align		4
        /*0000*/ 	.byte	0x04, 0x37
        /*0002*/ 	.short	(.L_24 - .L_23)
.L_23:
        /*0004*/ 	.word	0x00000082


	//----- nvinfo : EIATTR_KPARAM_INFO
	.align		4
.L_24:
        /*0008*/ 	.byte	0x04, 0x17
        /*000a*/ 	.short	(.L_26 - .L_25)
.L_25:
        /*000c*/ 	.word	0x00000000
        /*0010*/ 	.short	0x0000
        /*0012*/ 	.short	0x0070
        /*0014*/ 	.byte	0x00, 0xf0, 0x01, 0x20


	//----- nvinfo : EIATTR_SPARSE_MMA_MASK
	.align		4
.L_26:
        /*0018*/ 	.byte	0x03, 0x50
        /*001a*/ 	.short	0x0000


	//----- nvinfo : EIATTR_MAXREG_COUNT
	.align		4
        /*001c*/ 	.byte	0x03, 0x1b
        /*001e*/ 	.short	0x00a8


	//----- nvinfo : EIATTR_NUM_BARRIERS
	.align		4
        /*0020*/ 	.byte	0x02, 0x4c
        /*0022*/ 	.byte	0x02
	.zero		1


	//----- nvinfo : EIATTR_EXTERNS
	.align		4
        /*0024*/ 	.byte	0x04, 0x0f
        /*0026*/ 	.short	(.L_28 - .L_27)


	//   ....[0]....
	.align		4
.L_27:
        /*0028*/ 	.word	index@(__assertfail)


	//----- nvinfo : EIATTR_MERCURY_ISA_VERSION
	.align		4
.L_28:
        /*002c*/ 	.byte	0x03, 0x5f
        /*002e*/ 	.short	0x0101


	//----- nvinfo : EIATTR_INT_WARP_WIDE_INSTR_OFFSETS
	.align		4
        /*0030*/ 	.byte	0x04, 0x31
        /*0032*/ 	.short	(.L_30 - .L_29)


	//   ....[0]....
.L_29:
        /*0034*/ 	.word	0x000006f0


	//   ....[1]....
        /*0038*/ 	.word	0x00000700


	//   ....[2]....
        /*003c*/ 	.word	0x00000710


	//   ....[3]....
        /*0040*/ 	.word	0x00000720


	//   ....[4]....
        /*0044*/ 	.word	0x00000790


	//----- nvinfo : EIATTR_COOP_GROUP_MASK_REGIDS
	.align		4
.L_30:
        /*0048*/ 	.byte	0x04, 0x29
        /*004a*/ 	.short	(.L_32 - .L_31)


	//   ....[0]....
.L_31:
        /*004c*/ 	.word	0xffffffff


	//   ....[1]....
        /*0050*/ 	.word	0xffffffff


	//   ....[2]....
        /*0054*/ 	.word	0xffffffff


	//   ....[3]....
        /*0058*/ 	.word	0xffffffff


	//   ....[4]....
        /*005c*/ 	.word	0xffffffff


	//   ....[5]....
        /*0060*/ 	.word	0xffffffff


	//   ....[6]....
        /*0064*/ 	.word	0xffffffff


	//   ....[7]....
        /*0068*/ 	.word	0xffffffff


	//   ....[8]....
        /*006c*/ 	.word	0xffffffff


	//   ....[9]....
        /*0070*/ 	.word	0xffffffff


	//   ....[10]....
        /*0074*/ 	.word	0xffffffff


	//   ....[11]....
        /*0078*/ 	.word	0xffffffff


	//   ....[12]....
        /*007c*/ 	.word	0xffffffff


	//   ....[13]....
        /*0080*/ 	.word	0xffffffff


	//   ....[14]....
        /*0084*/ 	.word	0xffffffff


	//   ....[15]....
        /*0088*/ 	.word	0xffffffff


	//   ....[16]....
        /*008c*/ 	.word	0xffffffff


	//   ....[17]....
        /*0090*/ 	.word	0xffffffff


	//----- nvinfo : EIATTR_COOP_GROUP_INSTR_OFFSETS
	.align		4
.L_32:
        /*0094*/ 	.byte	0x04, 0x28
        /*0096*/ 	.short	(.L_34 - .L_33)


	//   ....[0]....
.L_33:
        /*0098*/ 	.word	0x00000050


	//   ....[1]....
        /*009c*/ 	.word	0x00000080


	//   ....[2]....
        /*00a0*/ 	.word	0x000001b0


	//   ....[3]....
        /*00a4*/ 	.word	0x00000370


	//   ....[4]....
        /*00a8*/ 	.word	0x00000530


	//   ....[5]....
        /*00ac*/ 	.word	0x00000690


	//   ....[6]....
        /*00b0*/ 	.word	0x000012f0


	//   ....[7]....
        /*00b4*/ 	.word	0x00001320


	//   ....[8]....
        /*00b8*/ 	.word	0x000015a0


	//   ....[9]....
        /*00bc*/ 	.word	0x000016f0


	//   ....[10]....
        /*00c0*/ 	.word	0x00003090


	//   ....[11]....
        /*00c4*/ 	.word	0x000030c0


	//   ....[12]....
        /*00c8*/ 	.word	0x000031b0


	//   ....[13]....
        /*00cc*/ 	.word	0x00003380


	//   ....[14]....
        /*00d0*/ 	.word	0x00004e80


	//   ....[15]....
        /*00d4*/ 	.word	0x00004eb0


	//   ....[16]....
        /*00d8*/ 	.word	0x00004f00


	//   ....[17]....
        /*00dc*/ 	.word	0x00004f10


	//----- nvinfo : EIATTR_REG_RECONFIG
	.align		4
.L_34:
        /*00e0*/ 	.byte	0x01, 0x54
	.zero		2


	//----- nvinfo : EIATTR_SYSCALL_OFFSETS
	.align		4
        /*00e4*/ 	.byte	0x04, 0x46
        /*00e6*/ 	.short	(.L_36 - .L_35)


	//   ....[0]....
.L_35:
        /*00e8*/ 	.word	0x00005a70


	//   ....[1]....
        /*00ec*/ 	.word	0x00005bd0


	//----- nvinfo : EIATTR_MBARRIER_INSTR_OFFSETS
	.align		4
.L_36:
        /*00f0*/ 	.byte	0x04, 0x39
        /*00f2*/ 	.short	(.L_38 - .L_37)


	//   ....[0]....
.L_37:
        /*00f4*/ 	.word	0x00000320
        /*00f8*/ 	.word	0x000000ff
        /*00fc*/ 	.word	0x00018850
        /*0100*/ 	.short	0x0100
        /*0102*/ 	.byte	0x0b
	.zero		1


	//   ....[1]....
        /*0104*/ 	.word	0x00000330
        /*0108*/ 	.word	0x000000ff
        /*010c*/ 	.word	0x00018860
        /*0110*/ 	.short	0x0100
        /*0112*/ 	.byte	0x0b
	.zero		1


	//   ....[2]....
        /*0114*/ 	.word	0x00000340
        /*0118*/ 	.word	0x000000ff
        /*011c*/ 	.word	0x00018858
        /*0120*/ 	.short	0x0100
        /*0122*/ 	.byte	0x0b
	.zero		1


	//   ....[3]....
        /*0124*/ 	.word	0x00000350
        /*0128*/ 	.word	0x000000ff
        /*012c*/ 	.word	0x00018868
        /*0130*/ 	.short	0x0100
        /*0132*/ 	.byte	0x0b
	.zero		1


	//   ....[4]....
        /*0134*/ 	.word	0x00000480
        /*0138*/ 	.word	0x000000ff
        /*013c*/ 	.word	0x00018800
        /*0140*/ 	.short	0x0100
        /*0142*/ 	.byte	0x0b
	.zero		1


	//   ....[5]....
        /*0144*/ 	.word	0x00000490
        /*0148*/ 	.word	0x000000ff
        /*014c*/ 	.word	0x00018828
        /*0150*/ 	.short	0x0100
        /*0152*/ 	.byte	0x0b
	.zero		1


	//   ....[6]....
        /*0154*/ 	.word	0x000004a0
        /*0158*/ 	.word	0x000000ff
        /*015c*/ 	.word	0x00018808
        /*0160*/ 	.short	0x0100
        /*0162*/ 	.byte	0x0b
	.zero		1


	//   ....[7]....
        /*0164*/ 	.word	0x000004b0
        /*0168*/ 	.word	0x000000ff
        /*016c*/ 	.word	0x00018830
        /*0170*/ 	.short	0x0100
        /*0172*/ 	.byte	0x0b
	.zero		1


	//   ....[8]....
        /*0174*/ 	.word	0x000004c0
        /*0178*/ 	.word	0x000000ff
        /*017c*/ 	.word	0x00018810
        /*0180*/ 	.short	0x0100
        /*0182*/ 	.byte	0x0b
	.zero		1


	//   ....[9]....
        /*0184*/ 	.word	0x000004d0
        /*0188*/ 	.word	0x000000ff
        /*018c*/ 	.word	0x00018838
        /*0190*/ 	.short	0x0100
        /*0192*/ 	.byte	0x0b
	.zero		1


	//   ....[10]....
        /*0194*/ 	.word	0x000004e0
        /*0198*/ 	.word	0x000000ff
        /*019c*/ 	.word	0x00018818
        /*01a0*/ 	.short	0x0100
        /*01a2*/ 	.byte	0x0b
	.zero		1


	//   ....[11]....
        /*01a4*/ 	.word	0x000004f0
        /*01a8*/ 	.word	0x000000ff
        /*01ac*/ 	.word	0x00018840
        /*01b0*/ 	.short	0x0100
        /*01b2*/ 	.byte	0x0b
	.zero		1


	//   ....[12]....
        /*01b4*/ 	.word	0x00000500
        /*01b8*/ 	.word	0x000000ff
        /*01bc*/ 	.word	0x00018820
        /*01c0*/ 	.short	0x0100
        /*01c2*/ 	.byte	0x0b
	.zero		1


	//   ....[13]....
        /*01c4*/ 	.word	0x00000510
        /*01c8*/ 	.word	0x000000ff
        /*01cc*/ 	.word	0x00018848
        /*01d0*/ 	.short	0x0100
        /*01d2*/ 	.byte	0x0b
	.zero		1


	//   ....[14]....
        /*01d4*/ 	.word	0x00000640
        /*01d8*/ 	.word	0x000000ff
        /*01dc*/ 	.word	0x00018870
        /*01e0*/ 	.short	0x0100
        /*01e2*/ 	.byte	0x0b
	.zero		1


	//   ....[15]....
        /*01e4*/ 	.word	0x00000650
        /*01e8*/ 	.word	0x000000ff
        /*01ec*/ 	.word	0x00018880
        /*01f0*/ 	.short	0x0100
        /*01f2*/ 	.byte	0x0b
	.zero		1


	//   ....[16]....
        /*01f4*/ 	.word	0x00000660
        /*01f8*/ 	.word	0x000000ff
        /*01fc*/ 	.word	0x00018878
        /*0200*/ 	.short	0x0100
        /*0202*/ 	.byte	0x0b
	.zero		1


	//   ....[17]....
        /*0204*/ 	.word	0x00000670
        /*0208*/ 	.word	0x000000ff
        /*020c*/ 	.word	0x00018888
        /*0210*/ 	.short	0x0100
        /*0212*/ 	.byte	0x0b
	.zero		1


	//   ....[18]....
        /*0214*/ 	.word	0x000007b0
        /*0218*/ 	.word	0x000000ff
        /*021c*/ 	.word	0x00018890
        /*0220*/ 	.short	0x0100
        /*0222*/ 	.byte	0x08
	.zero		1


	//   ....[19]....
        /*0224*/ 	.word	0x000007c0
        /*0228*/ 	.word	0x000000ff
        /*022c*/ 	.word	0x00018898
        /*0230*/ 	.short	0x0100
        /*0232*/ 	.byte	0x08
	.zero		1


	//   ....[20]....
        /*0234*/ 	.word	0x000007d0
        /*0238*/ 	.word	0x000000ff
        /*023c*/ 	.word	0x000188a0
        /*0240*/ 	.short	0x0100
        /*0242*/ 	.byte	0x08
	.zero		1


	//   ....[21]....
        /*0244*/ 	.word	0x000007e0
        /*0248*/ 	.word	0x000000ff
        /*024c*/ 	.word	0x000188a8
        /*0250*/ 	.short	0x0100
        /*0252*/ 	.byte	0x08
	.zero		1


	//   ....[22]....
        /*0254*/ 	.word	0x000008e0
        /*0258*/ 	.word	0x000000ff
        /*025c*/ 	.word	0x000188c0
        /*0260*/ 	.short	0x0100
        /*0262*/ 	.byte	0x0b
	.zero		1


	//   ....[23]....
        /*0264*/ 	.word	0x000008f0
        /*0268*/ 	.word	0x000000ff
        /*026c*/ 	.word	0x000188e0
        /*0270*/ 	.short	0x0100
        /*0272*/ 	.byte	0x0b
	.zero		1


	//   ....[24]....
        /*0274*/ 	.word	0x00000900
        /*0278*/ 	.word	0x000000ff
        /*027c*/ 	.word	0x000188c8
        /*0280*/ 	.short	0x0100
        /*0282*/ 	.byte	0x0b
	.zero		1


	//   ....[25]....
        /*0284*/ 	.word	0x00000910
        /*0288*/ 	.word	0x000000ff
        /*028c*/ 	.word	0x000188e8
        /*0290*/ 	.short	0x0100
        /*0292*/ 	.byte	0x0b
	.zero		1


	//   ....[26]....
        /*0294*/ 	.word	0x00000920
        /*0298*/ 	.word	0x000000ff
        /*029c*/ 	.word	0x000188d0
        /*02a0*/ 	.short	0x0100
        /*02a2*/ 	.byte	0x0b
	.zero		1


	//   ....[27]....
        /*02a4*/ 	.word	0x00000930
        /*02a8*/ 	.word	0x000000ff
        /*02ac*/ 	.word	0x000188f0
        /*02b0*/ 	.short	0x0100
        /*02b2*/ 	.byte	0x0b
	.zero		1


	//   ....[28]....
        /*02b4*/ 	.word	0x00000940
        /*02b8*/ 	.word	0x000000ff
        /*02bc*/ 	.word	0x000188d8
        /*02c0*/ 	.short	0x0100
        /*02c2*/ 	.byte	0x0b
	.zero		1


	//   ....[29]....
        /*02c4*/ 	.word	0x00000950
        /*02c8*/ 	.word	0x000000ff
        /*02cc*/ 	.word	0x000188f8
        /*02d0*/ 	.short	0x0100
        /*02d2*/ 	.byte	0x0b
	.zero		1


	//   ....[30]....
        /*02d4*/ 	.word	0x00000d50
        /*02d8*/ 	.word	0x000000ff
        /*02dc*/ 	.word	0x00018850
        /*02e0*/ 	.short	0x010a
        /*02e2*/ 	.byte	0x07
	.zero		1


	//   ....[31]....
        /*02e4*/ 	.word	0x00000da0
        /*02e8*/ 	.word	0x000000ff
        /*02ec*/ 	.word	0x00018800
        /*02f0*/ 	.short	0x010a
        /*02f2*/ 	.byte	0x24
	.zero		1


	//   ....[32]....
        /*02f4*/ 	.word	0x00000e30
        /*02f8*/ 	.word	0x000000ff
        /*02fc*/ 	.word	0x00000000
        /*0300*/ 	.short	0x010a
        /*0302*/ 	.byte	0x0a
	.zero		1


	//   ....[33]....
        /*0304*/ 	.word	0x00002130
        /*0308*/ 	.word	0x00000016
        /*030c*/ 	.word	0x00000000
        /*0310*/ 	.short	0x0101
        /*0312*/ 	.byte	0x26
	.zero		1


	//   ....[34]....
        /*0314*/ 	.word	0x000021d0
        /*0318*/ 	.word	0x000000ff
        /*031c*/ 	.word	0x00018808
        /*0320*/ 	.short	0x010a
        /*0322*/ 	.byte	0x24
	.zero		1


	//   ....[35]....
        /*0324*/ 	.word	0x00002b20
        /*0328*/ 	.word	0x000000ff
        /*032c*/ 	.word	0x00000000
        /*0330*/ 	.short	0x0101
        /*0332*/ 	.byte	0x07
	.zero		1


	//   ....[36]....
        /*0334*/ 	.word	0x00002c60
        /*0338*/ 	.word	0x000000ff
        /*033c*/ 	.word	0x00018800
        /*0340*/ 	.short	0x010a
        /*0342*/ 	.byte	0x0a
	.zero		1


	//   ....[37]....
        /*0344*/ 	.word	0x00003f00
        /*0348*/ 	.word	0x000000ff
        /*034c*/ 	.word	0x00018800
        /*0350*/ 	.short	0x010a
        /*0352*/ 	.byte	0x0a
	.zero		1


	//   ....[38]....
        /*0354*/ 	.word	0x00004390
        /*0358*/ 	.word	0x000000ff
        /*035c*/ 	.word	0x00018800
        /*0360*/ 	.short	0x010a
        /*0362*/ 	.byte	0x0a
	.zero		1


	//   ....[39]....
        /*0364*/ 	.word	0x00004cd0
        /*0368*/ 	.word	0x000000ff
        /*036c*/ 	.word	0x00000000
        /*0370*/ 	.short	0x0101
        /*0372*/ 	.byte	0x0a
	.zero		1


	//   ....[40]....
        /*0374*/ 	.word	0x00004d80
        /*0378*/ 	.word	0x000000ff
        /*037c*/ 	.word	0x00000000
        /*0380*/ 	.short	0x0101
        /*0382*/ 	.byte	0x04
	.zero		1


	//   ....[41]....
        /*0384*/ 	.word	0x00005560
        /*0388*/ 	.word	0x000000ff
        /*038c*/ 	.word	0x00018898
        /*0390*/ 	.short	0x010a
        /*0392*/ 	.byte	0x04
	.zero		1


	//   ....[42]....
        /*0394*/ 	.word	0x00006cc0
        /*0398*/ 	.word	0x00000000
        /*039c*/ 	.word	0x00018890
        /*03a0*/ 	.short	0x0101
        /*03a2*/ 	.byte	0x24
	.zero		1


	//   ....[43]....
        /*03a4*/ 	.word	0x00006e10
        /*03a8*/ 	.word	0x00000003
        /*03ac*/ 	.word	0x00018860
        /*03b0*/ 	.short	0x010a
        /*03b2*/ 	.byte	0x3f
	.zero		1


	//   ....[44]....
        /*03b4*/ 	.word	0x000072b0
        /*03b8*/ 	.word	0x00000000
        /*03bc*/ 	.word	0x00018828
        /*03c0*/ 	.short	0x010a
        /*03c2*/ 	.byte	0x3f
	.zero		1


	//   ....[45]....
        /*03c4*/ 	.word	0x00007750
        /*03c8*/ 	.word	0x00000004
        /*03cc*/ 	.word	0x00018860
        /*03d0*/ 	.short	0x010a
        /*03d2*/ 	.byte	0x3f
	.zero		1


	//   ....[46]....
        /*03d4*/ 	.word	0x00007c20
        /*03d8*/ 	.word	0x00000003
        /*03dc*/ 	.word	0x00018828
        /*03e0*/ 	.short	0x010a
        /*03e2*/ 	.byte	0x3f
	.zero		1


	//   ....[47]....
        /*03e4*/ 	.word	0x000081b0
        /*03e8*/ 	.word	0x00000006
        /*03ec*/ 	.word	0x00018828
        /*03f0*/ 	.short	0x010a
        /*03f2*/ 	.byte	0x3f
	.zero		1


	//   ....[48]....
        /*03f4*/ 	.word	0x00008680
        /*03f8*/ 	.word	0x00000006
        /*03fc*/ 	.word	0x00018828
        /*0400*/ 	.short	0x010a
        /*0402*/ 	.byte	0x3f
	.zero		1


	//   ....[49]....
        /*0404*/ 	.word	0x00008b40
        /*0408*/ 	.word	0x00000003
        /*040c*/ 	.word	0x00018850
        /*0410*/ 	.short	0x010a
        /*0412*/ 	.byte	0x3f
	.zero		1


	//   ....[50]....
        /*0414*/ 	.word	0x00008ba0
        /*0418*/ 	.word	0x00000003
        /*041c*/ 	.word	0x00018800
        /*0420*/ 	.short	0x010a
        /*0422*/ 	.byte	0x3f
	.zero		1


	//   ....[51]....
        /*0424*/ 	.word	0x00008c00
        /*0428*/ 	.word	0x00000003
        /*042c*/ 	.word	0x00000000
        /*0430*/ 	.short	0x010a
        /*0432*/ 	.byte	0x3f
	.zero		1


	//   ....[52]....
        /*0434*/ 	.word	0x00008c60
        /*0438*/ 	.word	0x00000005
        /*043c*/ 	.word	0x00018808
        /*0440*/ 	.short	0x010a
        /*0442*/ 	.byte	0x3f
	.zero		1


	//   ....[53]....
        /*0444*/ 	.word	0x00008cc0
        /*0448*/ 	.word	0x00000004
        /*044c*/ 	.word	0x00018800
        /*0450*/ 	.short	0x010a
        /*0452*/ 	.byte	0x3f
	.zero		1


	//   ....[54]....
        /*0454*/ 	.word	0x00008d20
        /*0458*/ 	.word	0x00000008
        /*045c*/ 	.word	0x00018800
        /*0460*/ 	.short	0x010a
        /*0462*/ 	.byte	0x3f
	.zero		1


	//   ....[55]....
        /*0464*/ 	.word	0x00008d80
        /*0468*/ 	.word	0x00000003
        /*046c*/ 	.word	0x00018898
        /*0470*/ 	.short	0x010a
        /*0472*/ 	.byte	0x3f
	.zero		1


	//   ....[56]....
        /*0474*/ 	.word	0x00008dd0
        /*0478*/ 	.word	0x00000003
        /*047c*/ 	.word	0x00018860
        /*0480*/ 	.short	0x010a
        /*0482*/ 	.byte	0x3f
	.zero		1


	//   ....[57]....
        /*0484*/ 	.word	0x00008e20
        /*0488*/ 	.word	0x00000000
        /*048c*/ 	.word	0x00018828
        /*0490*/ 	.short	0x010a
        /*0492*/ 	.byte	0x3f
	.zero		1


	//   ....[58]....
        /*0494*/ 	.word	0x00008e70
        /*0498*/ 	.word	0x00000004
        /*049c*/ 	.word	0x00018860
        /*04a0*/ 	.short	0x010a
        /*04a2*/ 	.byte	0x3f
	.zero		1


	//   ....[59]....
        /*04a4*/ 	.word	0x00008ec0
        /*04a8*/ 	.word	0x00000003
        /*04ac*/ 	.word	0x00018828
        /*04b0*/ 	.short	0x010a
        /*04b2*/ 	.byte	0x3f
	.zero		1


	//   ....[60]....
        /*04b4*/ 	.word	0x00008f10
        /*04b8*/ 	.word	0x00000006
        /*04bc*/ 	.word	0x00018828
        /*04c0*/ 	.short	0x010a
        /*04c2*/ 	.byte	0x3f
	.zero		1


	//   ....[61]....
        /*04c4*/ 	.word	0x00008f60
        /*04c8*/ 	.word	0x00000006
        /*04cc*/ 	.word	0x00018828
        /*04d0*/ 	.short	0x010a
        /*04d2*/ 	.byte	0x3f
	.zero		1


	//----- nvinfo : EIATTR_NUM_MBARRIERS
	.align		4
.L_38:
        /*04d4*/ 	.byte	0x03, 0x38
        /*04d6*/ 	.short	0x001e


	//----- nvinfo : EIATTR_EXIT_INSTR_OFFSETS
	.align		4
        /*04d8*/ 	.byte	0x04, 0x1c
        /*04da*/ 	.short	(.L_40 - .L_39)


	//   ....[0]....
.L_39:
        /*04dc*/ 	.word	0x000009f0


	//   ....[1]....
        /*04e0*/ 	.word	0x00006cd0


	//   ....[2]....
        /*04e4*/ 	.word	0x00006d10


	//   ....[3]....
        /*04e8*/ 	.word	0x00008080


	//   ....[4]....
        /*04ec*/ 	.word	0x00008b20


	//----- nvinfo : EIATTR_MAX_THREADS
	.align		4
.L_40:
        /*04f0*/ 	.byte	0x04, 0x05
        /*04f2*/ 	.short	(.L_42 - .L_41)
.L_41:
        /*04f4*/ 	.word	0x00000180
        /*04f8*/ 	.word	0x00000001
        /*04fc*/ 	.word	0x00000001


	//----- nvinfo : EIATTR_CRS_STACK_SIZE
	.align		4
.L_42:
        /*0500*/ 	.byte	0x04, 0x1e
        /*0502*/ 	.short	(.L_44 - .L_43)
.L_43:
        /*0504*/ 	.word	0x00000000


	//----- nvinfo : EIATTR_CBANK_PARAM_SIZE
	.align		4
.L_44:
        /*0508*/ 	.byte	0x03, 0x19
        /*050a*/ 	.short	0x0870


	//----- nvinfo : EIATTR_PARAM_CBANK
	.align		4
        /*050c*/ 	.byte	0x04, 0x0a
        /*050e*/ 	.short	(.L_46 - .L_45)
	.align		4
.L_45:
        /*0510*/ 	.word	index@(.nv.constant0._ZN7cutlass13device_kernelINS_4fmha6kernel28FmhaKernelTmaWarpSpecializedINS1_10collective30FmhaMainloopTmaWarpSpecializedINS_6half_tEffN4cute5tupleIJNS7_1CILi128EEENS9_ILi64EEENS9_ILi112EEEEEENS8_IJiNS9_ILi1EEENS8_IJiiEEEEEESG_SG_NS4_13DefaultFusionEJEEENS4_15FmhaFwdEpilogueIS6_fNS8_IJSB_SC_SB_EEEEENS2_23IndividualTileSchedulerEJEEEEEvNT_6ParamsE)
        /*0514*/ 	.short	0x0210
        /*0516*/ 	.short	0x0870


	//----- nvinfo : EIATTR_SW_WAR
	.align		4
.L_46:
        /*0518*/ 	.byte	0x04, 0x36
        /*051a*/ 	.short	(.L_48 - .L_47)
.L_47:
        /*051c*/ 	.word	0x00000008
.L_48:


//--------------------- .nv.callgraph             --------------------------
	.section	.nv.callgraph,"",@"SHT_CUDA_CALLGRAPH"
	.align	4
	.sectionentsize	8
	.align		4
        /*0000*/ 	.word	0x00000000
	.align		4
        /*0004*/ 	.word	0xffffffff
	.align		4
        /*0008*/ 	.word	index@(_ZN7cutlass13device_kernelINS_4fmha6kernel28FmhaKernelTmaWarpSpecializedINS1_10collective30FmhaMainloopTmaWarpSpecializedINS_6half_tEffN4cute5tupleIJNS7_1CILi128EEENS9_ILi64EEENS9_ILi112EEEEEENS8_IJiNS9_ILi1EEENS8_IJiiEEEEEESG_SG_NS4_13DefaultFusionEJEEENS4_15FmhaFwdEpilogueIS6_fNS8_IJSB_SC_SB_EEEEENS2_23IndividualTileSchedulerEJEEEEEvNT_6ParamsE)
	.align		4
        /*000c*/ 	.word	index@(__assertfail)
	.align		4
        /*0010*/ 	.word	0x00000000
	.align		4
        /*0014*/ 	.word	0xfffffffe
	.align		4
        /*0018*/ 	.word	0x00000000
	.align		4
        /*001c*/ 	.word	0xfffffffd
	.align		4
        /*0020*/ 	.word	0x00000000
	.align		4
        /*0024*/ 	.word	0xfffffffc


//--------------------- .nv.constant4             --------------------------
	.section	.nv.constant4,"a",@progbits
	.align	8
	.align		8
.nv.constant4:
        /*0000*/ 	.dword	__assertfail
	.align		8
        /*0008*/ 	.dword	__unnamed_1
	.align		8
        /*0010*/ 	.dword	__unnamed_2
	.align		8
        /*0018*/ 	.dword	_ZN39_INTERNAL_efb046fe_4_k_cu_5d01f155_26114cuda3std3__45__cpo5beginE
	.align		8
        /*0020*/ 	.dword	_ZN39_INTERNAL_efb046fe_4_k_cu_5d01f155_26114cuda3std3__45__cpo3endE
	.align		8
        /*0028*/ 	.dword	_ZN39_INTERNAL_efb046fe_4_k_cu_5d01f155_26114cuda3std3__45__cpo6cbeginE
	.align		8
        /*0030*/ 	.dword	_ZN39_INTERNAL_efb046fe_4_k_cu_5d01f155_26114cuda3std3__45__cpo4cendE
	.align		8
        /*0038*/ 	.dword	_ZN39_INTERNAL_efb046fe_4_k_cu_5d01f155_26114cuda3std3__441_GLOBAL__N__efb046fe_4_k_cu_5d01f155_26116ignoreE
	.align		8
        /*0040*/ 	.dword	_ZN39_INTERNAL_efb046fe_4_k_cu_5d01f155_26114cuda3std3__419piecewise_constructE
	.align		8
        /*0048*/ 	.dword	_ZN39_INTERNAL_efb046fe_4_k_cu_5d01f155_26114cuda3std3__48in_placeE
	.align		8
        /*0050*/ 	.dword	_ZN39_INTERNAL_efb046fe_4_k_cu_5d01f155_26114cuda3std6ranges3__45__cpo4swapE
	.align		8
        /*0058*/ 	.dword	_ZN39_INTERNAL_efb046fe_4_k_cu_5d01f155_26114cuda3std6ranges3__45__cpo9iter_moveE
	.align		8
        /*0060*/ 	.dword	_ZN39_INTERNAL_efb046fe_4_k_cu_5d01f155_26114cute7productE
	.align		8
        /*0068*/ 	.dword	_ZN39_INTERNAL_efb046fe_4_k_cu_5d01f155_26114cute1_E
	.align		8
        /*0070*/ 	.dword	$str$24
	.align		8
        /*0078*/ 	.dword	$str$25


//--------------------- .text._ZN7cutlass13device_kernelINS_4fmha6kernel28FmhaKernelTmaWarpSpecializedINS1_10collective30FmhaMainloopTmaWarpSpecializedINS_6half_tEffN4cute5tupleIJNS7_1CILi128EEENS9_ILi64EEENS9_ILi112EEEEEENS8_IJiNS9_ILi1EEENS8_IJiiEEEEEESG_SG_NS4_13DefaultFusionEJEEENS4_15FmhaFwdEpilogueIS6_fNS8_IJSB_SC_SB_EEEEENS2_23IndividualTileSchedulerEJEEEEEvNT_6ParamsE --------------------------
	.section	.text._ZN7cutlass13device_kernelINS_4fmha6kernel28FmhaKernelTmaWarpSpecializedINS1_10collective30FmhaMainloopTmaWarpSpecializedINS_6half_tEffN4cute5tupleIJNS7_1CILi128EEENS9_ILi64EEENS9_ILi112EEEEEENS8_IJiNS9_ILi1EEENS8_IJiiEEEEEESG_SG_NS4_13DefaultFusionEJEEENS4_15FmhaFwdEpilogueIS6_fNS8_IJSB_SC_SB_EEEEENS2_23IndividualTileSchedulerEJEEEEEvNT_6ParamsE,"ax",@progbits
	.align	128
.text._ZN7cutlass13device_kernelINS_4fmha6kernel28FmhaKernelTmaWarpSpecializedINS1_10collective30FmhaMainloopTmaWarpSpecializedINS_6half_tEffN4cute5tupleIJNS7_1CILi128EEENS9_ILi64EEENS9_ILi112EEEEEENS8_IJiNS9_ILi1EEENS8_IJiiEEEEEESG_SG_NS4_13DefaultFusionEJEEENS4_15FmhaFwdEpilogueIS6_fNS8_IJSB_SC_SB_EEEEENS2_23IndividualTileSchedulerEJEEEEEvNT_6ParamsE:
        .type           _ZN7cutlass13device_kernelINS_4fmha6kernel28FmhaKernelTmaWarpSpecializedINS1_10collective30FmhaMainloopTmaWarpSpecializedINS_6half_tEffN4cute5tupleIJNS7_1CILi128EEENS9_ILi64EEENS9_ILi112EEEEEENS8_IJiNS9_ILi1EEENS8_IJiiEEEEEESG_SG_NS4_13DefaultFusionEJEEENS4_15FmhaFwdEpilogueIS6_fNS8_IJSB_SC_SB_EEEEENS2_23IndividualTileSchedulerEJEEEEEvNT_6ParamsE,@function
        .size           _ZN7cutlass13device_kernelINS_4fmha6kernel28FmhaKernelTmaWarpSpecializedINS1_10collective30FmhaMainloopTmaWarpSpecializedINS_6half_tEffN4cute5tupleIJNS7_1CILi128EEENS9_ILi64EEENS9_ILi112EEEEEENS8_IJiNS9_ILi1EEENS8_IJiiEEEEEESG_SG_NS4_13DefaultFusionEJEEENS4_15FmhaFwdEpilogueIS6_fNS8_IJSB_SC_SB_EEEEENS2_23IndividualTileSchedulerEJEEEEEvNT_6ParamsE,(.L_x_116 - _ZN7cutlass13device_kernelINS_4fmha6kernel28FmhaKernelTmaWarpSpecializedINS1_10collective30FmhaMainloopTmaWarpSpecializedINS_6half_tEffN4cute5tupleIJNS7_1CILi128EEENS9_ILi64EEENS9_ILi112EEEEEENS8_IJiNS9_ILi1EEENS8_IJiiEEEEEESG_SG_NS4_13DefaultFusionEJEEENS4_15FmhaFwdEpilogueIS6_fNS8_IJSB_SC_SB_EEEEENS2_23IndividualTileSchedulerEJEEEEEvNT_6ParamsE)
        .other          _ZN7cutlass13device_kernelINS_4fmha6kernel28FmhaKernelTmaWarpSpecializedINS1_10collective30FmhaMainloopTmaWarpSpecializedINS_6half_tEffN4cute5tupleIJNS7_1CILi128EEENS9_ILi64EEENS9_ILi112EEEEEENS8_IJiNS9_ILi1EEENS8_IJiiEEEEEESG_SG_NS4_13DefaultFusionEJEEENS4_15FmhaFwdEpilogueIS6_fNS8_IJSB_SC_SB_EEEEENS2_23IndividualTileSchedulerEJEEEEEvNT_6ParamsE,@"STO_CUDA_ENTRY STV_DEFAULT"
_ZN7cutlass13device_kernelINS_4fmha6kernel28FmhaKernelTmaWarpSpecializedINS1_10collective30FmhaMainloopTmaWarpSpecializedINS_6half_tEffN4cute5tupleIJNS7_1CILi128EEENS9_ILi64EEENS9_ILi112EEEEEENS8_IJiNS9_ILi1EEENS8_IJiiEEEEEESG_SG_NS4_13DefaultFusionEJEEENS4_15FmhaFwdEpilogueIS6_fNS8_IJSB_SC_SB_EEEEENS2_23IndividualTileSchedulerEJEEEEEvNT_6ParamsE:
[----:B------:R-:W1:Y:S01]  /*0000*/  LDC R1, c[0x0][0x28] ;  /* 0x00000a00ff017b82 */ /* 0x000e620000000800 */
[----:B------:R-:W2:Y:S01]  /*0010*/  S2R R6, SR_TID.X ;  /* 0x0000000000067919 */ /* 0x000ea20000002100 */
[----:B------:R-:W-:Y:S01]  /*0020*/  ELECT P1, URZ, PT ;  /* 0x00000000003f782f */ /* 0x000fe20003820000 */
[----:B------:R-:W-:Y:S01]  /*0030*/  BSSY B0, `(.L_x_0) ;  /* 0x0000017000007945 */ /* 0x000fe20003800000 */
[----:B--2---:R-:W-:-:S05]  /*0040*/  SHF.R.U32.HI R0, RZ, 0x5, R6 ;  /* 0x00000005ff007819 */ /* 0x004fca0000011606 */
[----:B------:R-:W2:Y:S02]  /*0050*/  SHFL.IDX PT, R2, R0, RZ, 0x1f ;  /* 0x00001fff00027589 */ /* 0x000ea400000e0000 */
[----:B--2---:R-:W-:Y:S02]  /*0060*/  R2UR UR4, R2 ;  /* 0x00000000020472ca */ /* 0x004fe400000e0000 */
[----:B------:R-:W-:-:S06]  /*0070*/  SHF.R.U32.HI R2, RZ, 0x7, R6 ;  /* 0x00000007ff027819 */ /* 0x000fcc0000011606 */
[----:B------:R-:W2:Y:S05]  /*0080*/  SHFL.IDX PT, R2, R2, RZ, 0x1f ;  /* 0x00001fff02027589 */ /* 0x000eaa00000e0000 */
[----:B------:R-:W-:Y:S02]  /*0090*/  USHF.R.S32.HI UR5, URZ, 0x1f, UR4 ;  /* 0x0000001f3f057899 */ /* 0x000fe40008011404 */
[----:B------:R-:W-:Y:S02]  /*00a0*/  ISETP.NE.OR P0, PT, RZ, UR4, !P1 ;  /* 0x00000004ff007c0c */ /* 0x000fe4000cf05670 */
[----:B------:R-:W-:-:S04]  /*00b0*/  ULEA.HI UR5, UR5, UR4, URZ, 0x2 ;  /* 0x0000000405057291 */ /* 0x000fc8000f8f103f */
[----:B------:R-:W-:-:S04]  /*00c0*/  ULOP3.LUT UR5, UR5, 0xfffffffc, URZ, 0xc0, !UPT ;  /* 0xfffffffc05057892 */ /* 0x000fc8000f8ec03f */
[----:B------:R-:W-:-:S03]  /*00d0*/  UIADD3 UR5, UR4, -UR5, URZ ;  /* 0x8000000504057290 */ /* 0x000fc6000fffe03f */
[----:B-1----:R-:W-:Y:S09]  /*00e0*/  @P0 BRA `(.L_x_1) ;  /* 0x00000000002c0947 */ /* 0x002ff20003800000 */
[----:B------:R-:W-:Y:S02]  /*00f0*/  ULDC.64 UR6, c[0x0][0x198] ;  /* 0x0000660000067ab9 */ /* 0x000fe40000000a00 */
[----:B------:R-:W-:Y:S02]  /*0100*/  UIADD3 UR8, UP0, UR6, 0xf0, URZ ;  /* 0x000000f006087890 */ /* 0x000fe4000ff1e03f */
[----:B------:R-:W-:Y:S02]  /*0110*/  UIADD3 UR10, UP1, UR6, 0x1f0, URZ ;  /* 0x000001f0060a7890 */ /* 0x000fe4000ff3e03f */
[----:B------:R-:W-:Y:S02]  /*0120*/  UIADD3 UR6, UP2, UR6, 0x2f0, URZ ;  /* 0x000002f006067890 */ /* 0x000fe4000ff5e03f */
[----:B------:R-:W-:Y:S02]  /*0130*/  UIADD3.X UR9, URZ, UR7, URZ, UP0, !UPT ;  /* 0x000000073f097290 */ /* 0x000fe400087fe43f */
[----:B------:R-:W-:-:S02]  /*0140*/  UIADD3.X UR11, URZ, UR7, URZ, UP1, !UPT ;  /* 0x000000073f0b7290 */ /* 0x000fc40008ffe43f */
[----:B------:R-:W-:-:S05]  /*0150*/  UIADD3.X UR7, URZ, UR7, URZ, UP2, !UPT ;  /* 0x000000073f077290 */ /* 0x000fca00097fe43f */
[----:B------:R1:W-:Y:S02]  /*0160*/  UTMACCTL.PF [UR8] ;  /* 0x00000000080079b9 */ /* 0x0003e40008040000 */
[----:B------:R1:W-:Y:S02]  /*0170*/  UTMACCTL.PF [UR10] ;  /* 0x000000000a0079b9 */ /* 0x0003e40008040000 */
[----:B------:R1:W-:Y:S02]  /*0180*/  UTMACCTL.PF [UR6] ;  /* 0x00000000060079b9 */ /* 0x0003e40008040000 */
[----:B-1----:R-:W-:Y:S01]  /*0190*/  NOP ;  /* 0x0000000000007918 */ /* 0x002fe20000000000 */
.L_x_1:
[----:B------:R-:W-:Y:S05]  /*01a0*/  BSYNC B0 ;  /* 0x0000000000007941 */ /* 0x000fea0003800000 */
.L_x_0:
[----:B------:R-:W1:Y:S01]  /*01b0*/  SHFL.IDX PT, R3, R0, RZ, 0x1f ;  /* 0x00001fff00037589 */ /* 0x000e6200000e0000 */
[----:B--2---:R-:W-:Y:S01]  /*01c0*/  R2UR UR37, R2 ;  /* 0x00000000022572ca */ /* 0x004fe200000e0000 */
[----:B------:R-:W-:-:S12]  /*01d0*/  UISETP.NE.AND UP0, UPT, UR5, 0x1, UPT ;  /* 0x000000010500788c */ /* 0x000fd8000bf05270 */
[----:B------:R-:W-:Y:S02]  /*01e0*/  UIADD3 UR10, UR37, -0x1, URZ ;  /* 0xffffffff250a7890 */ /* 0x000fe4000fffe03f */
[----:B------:R-:W-:Y:S02]  /*01f0*/  UISETP.EQ.AND UP0, UPT, UR37, URZ, !UP0 ;  /* 0x0000003f2500728c */ /* 0x000fe4000c702270 */
[----:B------:R-:W-:Y:S02]  /*0200*/  UISETP.GE.U32.AND UP1, UPT, UR10, 0x4, UPT ;  /* 0x000000040a00788c */ /* 0x000fe4000bf26070 */
[----:B------:R-:W-:Y:S01]  /*0210*/  USEL UR4, URZ, 0x1, !UP0 ;  /* 0x000000013f047887 */ /* 0x000fe2000c000000 */
[----:B-1----:R-:W-:-:S03]  /*0220*/  ISETP.NE.AND P0, PT, R3, RZ, PT ;  /* 0x000000ff0300720c */ /* 0x002fc60003f05270 */
[----:B------:R-:W-:-:S10]  /*0230*/  USEL UR4, UR4, 0x2, UP1 ;  /* 0x0000000204047887 */ /* 0x000fd40008800000 */
[----:B------:R-:W-:Y:S05]  /*0240*/  @P0 BRA `(.L_x_2) ;  /* 0x0000000000480947 */ /* 0x000fea0003800000 */
[----:B------:R-:W1:Y:S01]  /*0250*/  S2UR UR11, SR_CgaCtaId ;  /* 0x00000000000b79c3 */ /* 0x000e620000008800 */
[----:B------:R-:W-:Y:S01]  /*0260*/  UMOV UR6, 0x400 ;  /* 0x0000040000067882 */ /* 0x000fe20000000000 */
[----:B------:R-:W-:Y:S01]  /*0270*/  UMOV UR7, 0x1 ;  /* 0x0000000100077882 */ /* 0x000fe20000000000 */
[----:B------:R-:W-:Y:S01]  /*0280*/  UMOV UR8, 0x80 ;  /* 0x0000008000087882 */ /* 0x000fe20000000000 */
[----:B------:R-:W-:Y:S01]  /*0290*/  ELECT P0, URZ, PT ;  /* 0x00000000003f782f */ /* 0x000fe20003800000 */
[----:B------:R-:W-:-:S04]  /*02a0*/  UIADD3 UR8, -UR8, 0x100000, URZ ;  /* 0x0010000008087890 */ /* 0x000fc8000fffe13f */
[----:B------:R-:W-:Y:S02]  /*02b0*/  USHF.L.U32 UR9, UR8, 0xb, URZ ;  /* 0x0000000b08097899 */ /* 0x000fe4000800063f */
[----:B------:R-:W-:Y:S02]  /*02c0*/  USHF.L.U32 UR8, UR8, 0x1, URZ ;  /* 0x0000000108087899 */ /* 0x000fe4000800063f */
[----:B-1----:R-:W-:Y:S02]  /*02d0*/  ULEA UR11, UR11, UR6, 0x18 ;  /* 0x000000060b0b7291 */ /* 0x002fe4000f8ec03f */
[----:B------:R-:W-:-:S04]  /*02e0*/  UIADD3 UR6, -UR7, 0x100000, URZ ;  /* 0x0010000007067890 */ /* 0x000fc8000fffe13f */
[----:B------:R-:W-:Y:S02]  /*02f0*/  USHF.L.U32 UR7, UR6, 0xb, URZ ;  /* 0x0000000b06077899 */ /* 0x000fe4000800063f */
[----:B------:R-:W-:Y:S01]  /*0300*/  USHF.L.U32 UR6, UR6, 0x1, URZ ;  /* 0x0000000106067899 */ /* 0x000fe2000800063f */
[----:B------:R-:W1:Y:S11]  /*0310*/  FENCE.VIEW.ASYNC.S ;  /* 0x00000000000073c6 */ /* 0x000e760000000000 */
[----:B-1----:R1:W2:Y:S01]  /*0320*/  SYNCS.EXCH.64 URZ, [UR11+0x18850], UR6 ;  /* 0x018850060b3f75b2 */ /* 0x0022a20008000100 */
[----:B------:R1:W3:Y:S01]  /*0330*/  SYNCS.EXCH.64 URZ, [UR11+0x18860], UR8 ;  /* 0x018860080b3f75b2 */ /* 0x0002e20008000100 */
[----:B------:R1:W4:Y:S01]  /*0340*/  SYNCS.EXCH.64 URZ, [UR11+0x18858], UR6 ;  /* 0x018858060b3f75b2 */ /* 0x0003220008000100 */
[----:B------:R1:W1:Y:S01]  /*0350*/  SYNCS.EXCH.64 URZ, [UR11+0x18868], UR8 ;  /* 0x018868080b3f75b2 */ /* 0x0002620008000100 */
[----:B------:R-:W-:Y:S01]  /*0360*/  NOP ;  /* 0x0000000000007918 */ /* 0x000fe20000000000 */
.L_x_2:
[----:B------:R-:W5:Y:S01]  /*0370*/  SHFL.IDX PT, R2, R0, RZ, 0x1f ;  /* 0x00001fff00027589 */ /* 0x000f6200000e0000 */
[----:B------:R-:W-:Y:S01]  /*0380*/  NOP ;  /* 0x0000000000007918 */ /* 0x000fe20000000000 */
[----:B-----5:R-:W-:-:S13]  /*0390*/  ISETP.NE.AND P0, PT, R2, RZ, PT ;  /* 0x000000ff0200720c */ /* 0x020fda0003f05270 */
[----:B------:R-:W-:Y:S05]  /*03a0*/  @P0 BRA `(.L_x_3) ;  /* 0x0000000000600947 */ /* 0x000fea0003800000 */
[----:B-1----:R-:W1:Y:S01]  /*03b0*/  S2UR UR7, SR_CgaCtaId ;  /* 0x00000000000779c3 */ /* 0x002e620000008800 */
[----:B------:R-:W-:Y:S01]  /*03c0*/  UMOV UR6, 0x400 ;  /* 0x0000040000067882 */ /* 0x000fe20000000000 */
[----:B------:R-:W-:Y:S01]  /*03d0*/  UMOV UR8, 0x1 ;  /* 0x0000000100087882 */ /* 0x000fe20000000000 */
[----:B------:R-:W-:Y:S01]  /*03e0*/  UMOV UR12, 0x100 ;  /* 0x00000100000c7882 */ /* 0x000fe20000000000 */
[----:B------:R-:W-:-:S04]  /*03f0*/  UIADD3 UR8, -UR8, 0x100000, URZ ;  /* 0x0010000008087890 */ /* 0x000fc8000fffe13f */
[----:B------:R-:W-:Y:S02]  /*0400*/  USHF.L.U32 UR9, UR8, 0xb, URZ ;  /* 0x0000000b08097899 */ /* 0x000fe4000800063f */
[----:B------:R-:W-:Y:S01]  /*0410*/  USHF.L.U32 UR8, UR8, 0x1, URZ ;  /* 0x0000000108087899 */ /* 0x000fe2000800063f */
[----:B------:R-:W-:Y:S01]  /*0420*/  ELECT P0, URZ, PT ;  /* 0x00000000003f782f */ /* 0x000fe20003800000 */
[----:B-1----:R-:W-:Y:S02]  /*0430*/  ULEA UR11, UR7, UR6, 0x18 ;  /* 0x00000006070b7291 */ /* 0x002fe4000f8ec03f */
[----:B------:R-:W-:-:S04]  /*0440*/  UIADD3 UR6, -UR12, 0x100000, URZ ;  /* 0x001000000c067890 */ /* 0x000fc8000fffe13f */
[----:B------:R-:W-:Y:S02]  /*0450*/  USHF.L.U32 UR7, UR6, 0xb, URZ ;  /* 0x0000000b06077899 */ /* 0x000fe4000800063f */
[----:B------:R-:W-:Y:S01]  /*0460*/  USHF.L.U32 UR6, UR6, 0x1, URZ ;  /* 0x0000000106067899 */ /* 0x000fe2000800063f */
[----:B------:R-:W1:Y:S03]  /*0470*/  FENCE.VIEW.ASYNC.S ;  /* 0x00000000000073c6 */ /* 0x000e660000000000 */
[----:B-1----:R1:W1:Y:S08]  /*0480*/  SYNCS.EXCH.64 URZ, [UR11+0x18800], UR8 ;  /* 0x018800080b3f75b2 */ /* 0x0022700008000100 */
[----:B------:R1:W1:Y:S01]  /*0490*/  SYNCS.EXCH.64 URZ, [UR11+0x18828], UR6 ;  /* 0x018828060b3f75b2 */ /* 0x0002620008000100 */
        /* <DEDUP_REMOVED lines=8> */
[----:B------:R-:W-:Y:S01]  /*0520*/  NOP ;  /* 0x0000000000007918 */ /* 0x000fe20000000000 */
.L_x_3:
        /* <DEDUP_REMOVED lines=21> */
[----:B------:R-:W-:Y:S01]  /*0680*/  NOP ;  /* 0x0000000000007918 */ /* 0x000fe20000000000 */
.L_x_4:
[----:B------:R-:W5:Y:S01]  /*0690*/  SHFL.IDX PT, R2, R0, RZ, 0x1f ;  /* 0x00001fff00027589 */ /* 0x000f6200000e0000 */
[----:B------:R-:W-:Y:S01]  /*06a0*/  ELECT P0, URZ, PT ;  /* 0x00000000003f782f */ /* 0x000fe20003800000 */
[----:B------:R-:W-:Y:S01]  /*06b0*/  NOP ;  /* 0x0000000000007918 */ /* 0x000fe20000000000 */
[----:B-1----:R-:W-:Y:S02]  /*06c0*/  UMOV UR6, 0x80 ;  /* 0x0000008000067882 */ /* 0x002fe40000000000 */
[C---:B-----5:R-:W-:Y:S02]  /*06d0*/  ISETP.NE.OR P0, PT, R2.reuse, RZ, !P0 ;  /* 0x000000ff0200720c */ /* 0x060fe40004705670 */
[----:B------:R-:W-:-:S11]  /*06e0*/  ISETP.NE.AND P2, PT, R2, RZ, PT ;  /* 0x000000ff0200720c */ /* 0x000fd60003f45270 */
[----:B------:R-:W-:Y:S01]  /*06f0*/  VOTEU.ALL UP0, P0 ;  /* 0x00000000003f7886 */ /* 0x000fe20000000000 */
[----:B------:R-:W-:Y:S01]  /*0700*/  VOTEU.ALL UP1, P0 ;  /* 0x00000000003f7886 */ /* 0x000fe20000020000 */
[----:B------:R-:W-:Y:S01]  /*0710*/  VOTEU.ALL UP2, P0 ;  /* 0x00000000003f7886 */ /* 0x000fe20000040000 */
[----:B------:R-:W-:Y:S02]  /*0720*/  VOTEU.ALL UP3, P0 ;  /* 0x00000000003f7886 */ /* 0x000fe40000060000 */
[----:B------:R-:W1:Y:S01]  /*0730*/  @!UP0 S2UR UR9, SR_CgaCtaId ;  /* 0x00000000000989c3 */ /* 0x000e620000008800 */
[----:B------:R-:W-:Y:S01]  /*0740*/  @!UP0 UMOV UR8, 0x400 ;  /* 0x0000040000088882 */ /* 0x000fe20000000000 */
[----:B------:R-:W-:-:S04]  /*0750*/  @!UP0 UIADD3 UR6, -UR6, 0x100000, URZ ;  /* 0x0010000006068890 */ /* 0x000fc8000fffe13f */
[----:B------:R-:W-:Y:S02]  /*0760*/  @!UP0 USHF.L.U32 UR7, UR6, 0xb, URZ ;  /* 0x0000000b06078899 */ /* 0x000fe4000800063f */
[----:B------:R-:W-:Y:S02]  /*0770*/  @!UP0 USHF.L.U32 UR6, UR6, 0x1, URZ ;  /* 0x0000000106068899 */ /* 0x000fe4000800063f */
[----:B-1----:R-:W-:Y:S01]  /*0780*/  @!UP0 ULEA UR8, UR9, UR8, 0x18 ;  /* 0x0000000809088291 */ /* 0x002fe2000f8ec03f */
[----:B------:R-:W-:Y:S01]  /*0790*/  VOTEU.ALL UP0, P0 ;  /* 0x00000000003f7886 */ /* 0x000fe20000000000 */
[----:B------:R-:W1:Y:S10]  /*07a0*/  FENCE.VIEW.ASYNC.S ;  /* 0x00000000000073c6 */ /* 0x000e740000000000 */
[----:B-1----:R1:W1:Y:S01]  /*07b0*/  @!UP0 SYNCS.EXCH.64 URZ, [UR8+0x18890], UR6 ;  /* 0x01889006083f85b2 */ /* 0x0022620008000100 */
[----:B------:R1:W1:Y:S01]  /*07c0*/  @!UP1 SYNCS.EXCH.64 URZ, [UR8+0x18898], UR6 ;  /* 0x01889806083f95b2 */ /* 0x0002620008000100 */
[----:B------:R1:W1:Y:S01]  /*07d0*/  @!UP2 SYNCS.EXCH.64 URZ, [UR8+0x188a0], UR6 ;  /* 0x0188a006083fa5b2 */ /* 0x0002620008000100 */
[----:B------:R1:W1:Y:S01]  /*07e0*/  @!UP3 SYNCS.EXCH.64 URZ, [UR8+0x188a8], UR6 ;  /* 0x0188a806083fb5b2 */ /* 0x0002620008000100 */
[----:B------:R-:W-:Y:S01]  /*07f0*/  NOP ;  /* 0x0000000000007918 */ /* 0x000fe20000000000 */
[----:B------:R-:W-:Y:S05]  /*0800*/  @P2 BRA `(.L_x_5) ;  /* 0x0000000000582947 */ /* 0x000fea0003800000 */
[----:B-1----:R-:W1:Y:S01]  /*0810*/  S2UR UR7, SR_CgaCtaId ;  /* 0x00000000000779c3 */ /* 0x002e620000008800 */
[----:B------:R-:W-:Y:S01]  /*0820*/  UMOV UR6, 0x400 ;  /* 0x0000040000067882 */ /* 0x000fe20000000000 */
[----:B------:R-:W-:Y:S01]  /*0830*/  UMOV UR8, 0x20 ;  /* 0x0000002000087882 */ /* 0x000fe20000000000 */
[----:B------:R-:W-:Y:S01]  /*0840*/  UMOV UR9, 0x80 ;  /* 0x0000008000097882 */ /* 0x000fe20000000000 */
[----:B------:R-:W-:Y:S01]  /*0850*/  ELECT P0, URZ, PT ;  /* 0x00000000003f782f */ /* 0x000fe20003800000 */
[----:B-1----:R-:W-:Y:S02]  /*0860*/  ULEA UR11, UR7, UR6, 0x18 ;  /* 0x00000006070b7291 */ /* 0x002fe4000f8ec03f */
[----:B------:R-:W-:-:S04]  /*0870*/  UIADD3 UR6, -UR8, 0x100000, URZ ;  /* 0x0010000008067890 */ /* 0x000fc8000fffe13f */
[----:B------:R-:W-:Y:S02]  /*0880*/  USHF.L.U32 UR7, UR6, 0xb, URZ ;  /* 0x0000000b06077899 */ /* 0x000fe4000800063f */
[----:B------:R-:W-:Y:S02]  /*0890*/  USHF.L.U32 UR6, UR6, 0x1, URZ ;  /* 0x0000000106067899 */ /* 0x000fe4000800063f */
        /* <DEDUP_REMOVED lines=13> */
.L_x_5:
[----:B------:R-:W-:Y:S01]  /*0970*/  ISETP.NE.AND P0, PT, RZ, UR37, PT ;  /* 0x00000025ff007c0c */ /* 0x000fe2000bf05270 */
[----:B------:R-:W-:Y:S01]  /*0980*/  NOP ;  /* 0x0000000000007918 */ /* 0x000fe20000000000 */
[----:B------:R-:W-:Y:S01]  /*0990*/  MOV R0, UR5 ;  /* 0x0000000500007c02 */ /* 0x000fe20008000f00 */
[----:B-1234-:R-:W-:Y:S03]  /*09a0*/  BAR.SYNC.DEFER_BLOCKING 0x0 ;  /* 0x0000000000007b1d */ /* 0x01efe60000010000 */
[----:B------:R-:W-:-:S07]  /*09b0*/  ISETP.EQ.AND P2, PT, R0, 0x1, P1 ;  /* 0x000000010000780c */ /* 0x000fce0000f42270 */
[----:B------:R-:W-:Y:S06]  /*09c0*/  @!P0 BRA `(.L_x_6) ;  /* 0x0000006000c48947 */ /* 0x000fec0003800000 */
[----:B------:R-:W-:-:S06]  /*09d0*/  UISETP.GT.U32.AND UP0, UPT, UR10, 0x3, UPT ;  /* 0x000000030a00788c */ /* 0x000fcc000bf04070 */
[----:B------:R-:W-:-:S13]  /*09e0*/  PLOP3.LUT P0, PT, PT, PT, UP0, 0x80, 0x0 ;  /* 0x000000000000781c */ /* 0x000fda0003f0f008 */
[----:B------:R-:W-:Y:S05]  /*09f0*/  @P0 EXIT ;  /* 0x000000000000094d */ /* 0x000fea0003800000 */
.L_x_7:
[----:B------:R-:W-:-:S08]  /*0a00*/  NOP ;  /* 0x0000000000007918 */ /* 0x000fd00000000000 */
[----:B------:R-:W1:Y:S02]  /*0a10*/  USETMAXREG.TRY_ALLOC.CTAPOOL UP0, 0xf0 ;  /* 0x000000f0000079c8 */ /* 0x000e640008000600 */
[----:B-1----:R-:W-:-:S13]  /*0a20*/  PLOP3.LUT P0, PT, PT, PT, UP0, 0x80, 0x0 ;  /* 0x000000000000781c */ /* 0x002fda0003f0f008 */
[----:B------:R-:W-:Y:S05]  /*0a30*/  @!P0 BRA `(.L_x_7) ;  /* 0xfffffffc00f08947 */ /* 0x000fea000383ffff */
[----:B------:R-:W-:Y:S01]  /*0a40*/  UISETP.NE.AND UP0, UPT, UR37, 0x1, UPT ;  /* 0x000000012500788c */ /* 0x000fe2000bf05270 */
[----:B------:R-:W1:Y:S01]  /*0a50*/  S2UR UR42, SR_CTAID.X ;  /* 0x00000000002a79c3 */ /* 0x000e620000002500 */
[----:B------:R-:W-:Y:S01]  /*0a60*/  UMOV UR5, URZ ;  /* 0x0000003f00057c82 */ /* 0x000fe20008000000 */
[----:B------:R-:W-:-:S03]  /*0a70*/  UMOV UR6, URZ ;  /* 0x0000003f00067c82 */ /* 0x000fc60008000000 */
[----:B------:R-:W-:-:S13]  /*0a80*/  PLOP3.LUT P0, PT, PT, PT, UP0, 0x80, 0x0 ;  /* 0x000000000000781c */ /* 0x000fda0003f0f008 */
[----:B------:R-:W-:Y:S05]  /*0a90*/  @!P0 BRA `(.L_x_8) ;  /* 0x00000000003c8947 */ /* 0x000fea0003800000 */
[----:B------:R-:W-:Y:S01]  /*0aa0*/  UISETP.NE.AND UP0, UPT, UR37, 0x2, UPT ;  /* 0x000000022500788c */ /* 0x000fe2000bf05270 */
[----:B------:R-:W-:-:S05]  /*0ab0*/  UMOV UR6, 0x1 ;  /* 0x0000000100067882 */ /* 0x000fca0000000000 */
[----:B------:R-:W-:-:S13]  /*0ac0*/  PLOP3.LUT P1, PT, PT, PT, UP0, 0x80, 0x0 ;  /* 0x000000000000781c */ /* 0x000fda0003f2f008 */
[----:B------:R-:W-:Y:S05]  /*0ad0*/  @!P1 BRA `(.L_x_8) ;  /* 0x00000000002c9947 */ /* 0x000fea0003800000 */
[----:B------:R-:W-:-:S06]  /*0ae0*/  UISETP.NE.AND UP0, UPT, UR37, 0x3, UPT ;  /* 0x000000032500788c */ /* 0x000fcc000bf05270 */
[----:B------:R-:W-:-:S13]  /*0af0*/  PLOP3.LUT P1, PT, PT, PT, UP0, 0x80, 0x0 ;  /* 0x000000000000781c */ /* 0x000fda0003f2f008 */
[----:B------:R-:W-:Y:S05]  /*0b00*/  @!P1 BRA `(.L_x_9) ;  /* 0x0000000000189947 */ /* 0x000fea0003800000 */
[----:B------:R-:W-:-:S11]  /*0b10*/  UISETP.NE.AND UP0, UPT, UR37, 0x4, UPT ;  /* 0x000000042500788c */ /* 0x000fd6000bf05270 */
[----:B------:R-:W-:Y:S01]  /*0b20*/  @!UP0 UMOV UR5, 0x1 ;  /* 0x0000000100058882 */ /* 0x000fe20000000000 */
[----:B------:R-:W-:Y:S01]  /*0b30*/  @!UP0 UMOV UR6, 0x1 ;  /* 0x0000000100068882 */ /* 0x000fe20000000000 */
[----:B------:R-:W-:Y:S01]  /*0b40*/  @UP0 UMOV UR5, URZ ;  /* 0x0000003f00050c82 */ /* 0x000fe20008000000 */
[----:B------:R-:W-:Y:S01]  /*0b50*/  @UP0 UMOV UR6, URZ ;  /* 0x0000003f00060c82 */ /* 0x000fe20008000000 */
[----:B------:R-:W-:Y:S05]  /*0b60*/  BRA `(.L_x_8) ;  /* 0x0000000000087947 */ /* 0x000fea0003800000 */
.L_x_9:
[----:B------:R-:W-:Y:S01]  /*0b70*/  UMOV UR5, 0x1 ;  /* 0x0000000100057882 */ /* 0x000fe20000000000 */
[----:B------:R-:W-:-:S05]  /*0b80*/  UMOV UR6, URZ ;  /* 0x0000003f00067c82 */ /* 0x000fca0008000000 */
.L_x_8:
[----:B------:R-:W-:Y:S05]  /*0b90*/  @!P0 BRA `(.L_x_10) ;  /* 0x00000000003c8947 */ /* 0x000fea0003800000 */
[----:B------:R-:W-:-:S06]  /*0ba0*/  UISETP.NE.AND UP0, UPT, UR37, 0x2, UPT ;  /* 0x000000022500788c */ /* 0x000fcc000bf05270 */
[----:B------:R-:W-:-:S13]  /*0bb0*/  PLOP3.LUT P0, PT, PT, PT, UP0, 0x80, 0x0 ;  /* 0x000000000000781c */ /* 0x000fda0003f0f008 */
[----:B------:R-:W-:Y:S05]  /*0bc0*/  @!P0 BRA `(.L_x_11) ;  /* 0x0000000000288947 */ /* 0x000fea0003800000 */
[----:B------:R-:W-:-:S06]  /*0bd0*/  UISETP.NE.AND UP0, UPT, UR37, 0x3, UPT ;  /* 0x000000032500788c */ /* 0x000fcc000bf05270 */
[----:B------:R-:W-:-:S13]  /*0be0*/  PLOP3.LUT P0, PT, PT, PT, UP0, 0x80, 0x0 ;  /* 0x000000000000781c */ /* 0x000fda0003f0f008 */
[----:B------:R-:W-:Y:S05]  /*0bf0*/  @!P0 BRA `(.L_x_12) ;  /* 0x0000000000148947 */ /* 0x000fea0003800000 */
[----:B------:R-:W-:-:S06]  /*0c00*/  UISETP.NE.AND UP0, UPT, UR37, 0x4, UPT ;  /* 0x000000042500788c */ /* 0x000fcc000bf05270 */
[----:B------:R-:W-:-:S13]  /*0c10*/  PLOP3.LUT P0, PT, PT, PT, UP0, 0x80, 0x0 ;  /* 0x000000000000781c */ /* 0x000fda0003f0f008 */
[----:B------:R-:W-:Y:S05]  /*0c20*/  @P0 BRA `(.L_x_13) ;  /* 0x00000000001c0947 */ /* 0x000fea0003800000 */
[----:B-1----:R-:W-:Y:S01]  /*0c30*/  ULEA UR42, UR42, 0x3, 0x1 ;  /* 0x000000032a2a7891 */ /* 0x002fe2000f8e083f */
[----:B------:R-:W-:Y:S11]  /*0c40*/  BRA `(.L_x_13) ;  /* 0x0000000000147947 */ /* 0x000ff60003800000 */
.L_x_12:
[----:B-1----:R-:W-:Y:S01]  /*0c50*/  ULEA UR42, UR42, 0x2, 0x1 ;  /* 0x000000022a2a7891 */ /* 0x002fe2000f8e083f */
[----:B------:R-:W-:Y:S11]  /*0c60*/  BRA `(.L_x_13) ;  /* 0x00000000000c7947 */ /* 0x000ff60003800000 */
.L_x_11:
[----:B-1----:R-:W-:Y:S01]  /*0c70*/  ULEA UR42, UR42, 0x1, 0x1 ;  /* 0x000000012a2a7891 */ /* 0x002fe2000f8e083f */
[----:B------:R-:W-:Y:S11]  /*0c80*/  BRA `(.L_x_13) ;  /* 0x0000000000047947 */ /* 0x000ff60003800000 */
.L_x_10:
[----:B-1----:R-:W-:-:S12]  /*0c90*/  USHF.L.U32 UR42, UR42, 0x1, URZ ;  /* 0x000000012a2a7899 */ /* 0x002fd8000800063f */
.L_x_13:
[----:B------:R-:W-:-:S04]  /*0ca0*/  ULOP3.LUT UR7, UR4, 0x1, URZ, 0xfc, !UPT ;  /* 0x0000000104077892 */ /* 0x000fc8000f8efc3f */
[----:B------:R-:W-:-:S06]  /*0cb0*/  UISETP.NE.AND UP0, UPT, UR7, 0x3, UPT ;  /* 0x000000030700788c */ /* 0x000fcc000bf05270 */
[----:B------:R-:W-:-:S13]  /*0cc0*/  PLOP3.LUT P0, PT, PT, PT, UP0, 0x80, 0x0 ;  /* 0x000000000000781c */ /* 0x000fda0003f0f008 */
[----:B------:R-:W-:Y:S05]  /*0cd0*/  @!P0 BRA `(.L_x_14) ;  /* 0x0000000000048947 */ /* 0x000fea0003800000 */
[----:B-1----:R-:W-:Y:S01]  /*0ce0*/  BPT.TRAP 0x1 ;  /* 0x000000040000795c */ /* 0x002fe20000300000 */
.L_x_14:
[----:B------:R-:W2:Y:S01]  /*0cf0*/  S2UR UR7, SR_CgaCtaId ;  /* 0x00000000000779c3 */ /* 0x000ea20000008800 */
[----:B------:R-:W-:Y:S01]  /*0d00*/  UMOV UR36, 0x400 ;  /* 0x0000040000247882 */ /* 0x000fe20000000000 */
[----:B------:R-:W-:-:S04]  /*0d10*/  MOV R0, UR5 ;  /* 0x0000000500007c02 */ /* 0x000fc80008000f00 */
[----:B------:R-:W-:Y:S01]  /*0d20*/  SHF.L.U32 R0, R0, 0x1f, RZ ;  /* 0x0000001f00007819 */ /* 0x000fe200000006ff */
[----:B--2---:R-:W-:-:S04]  /*0d30*/  ULEA UR36, UR7, UR36, 0x18 ;  /* 0x0000002407247291 */ /* 0x004fc8000f8ec03f */
[----:B------:R-:W-:-:S09]  /*0d40*/  ULEA UR7, UR6, UR36, 0x3 ;  /* 0x0000002406077291 */ /* 0x000fd2000f8e183f */
[----:B------:R-:W2:Y:S02]  /*0d50*/  SYNCS.PHASECHK.TRANS64.TRYWAIT P1, [UR7+0x18850], R0 ;  /* 0x01885000ff0075a7 */ /* 0x000ea40008020147 */
[----:B--2---:R-:W-:Y:S05]  /*0d60*/  @!P1 BRA `(.L_x_15) ;  /* 0x0000007c00709947 */ /* 0x004fea0003800000 */
.L_x_99:
[----:B------:R-:W-:Y:S05]  /*0d70*/  @!P0 BRA `(.L_x_16) ;  /* 0x0000000000048947 */ /* 0x000fea0003800000 */
[----:B-1----:R-:W-:Y:S01]  /*0d80*/  BPT.TRAP 0x1 ;  /* 0x000000040000795c */ /* 0x002fe20000300000 */
.L_x_16:
[----:B------:R-:W-:-:S04]  /*0d90*/  SHF.L.U32 R56, RZ, 0x1f, RZ ;  /* 0x0000001fff387819 */ /* 0x000fc800000006ff */
[----:B------:R-:W3:Y:S02]  /*0da0*/  SYNCS.PHASECHK.TRANS64.TRYWAIT P1, [UR36+0x18800], R56 ;  /* 0x01880038ff0075a7 */ /* 0x000ee40008020164 */
[----:B---3--:R-:W-:Y:S05]  /*0db0*/  @!P1 BRA `(.L_x_17) ;  /* 0x0000007c00749947 */ /* 0x008fea0003800000 */
.L_x_100:
[----:B------:R-:W-:Y:S02]  /*0dc0*/  UIADD3 UR7, UR37, -0x1, URZ ;  /* 0xffffffff25077890 */ /* 0x000fe4000fffe03f */
[----:B------:R-:W-:-:S04]  /*0dd0*/  UIADD3 UR38, UR36, 0x18890, URZ ;  /* 0x0001889024267890 */ /* 0x000fc8000fffe03f */
[----:B------:R-:W-:Y:S01]  /*0de0*/  ISETP.NE.AND P1, PT, RZ, UR7, PT ;  /* 0x00000007ff007c0c */ /* 0x000fe2000bf25270 */
[----:B------:R-:W-:Y:S02]  /*0df0*/  ULEA UR10, UR10, UR38, 0x3 ;  /* 0x000000260a0a7291 */ /* 0x000fe4000f8e183f */
[----:B------:R-:W-:Y:S01]  /*0e00*/  USHF.L.U32 UR7, UR7, 0x3, URZ ;  /* 0x0000000307077899 */ /* 0x000fe2000800063f */
[----:B--2---:R-:W-:-:S04]  /*0e10*/  SEL R0, RZ, 0x1, P1 ;  /* 0x00000001ff007807 */ /* 0x004fc80000800000 */
[----:B------:R-:W-:-:S04]  /*0e20*/  SHF.L.U32 R0, R0, 0x1f, RZ ;  /* 0x0000001f00007819 */ /* 0x000fc800000006ff */
[----:B------:R-:W2:Y:S02]  /*0e30*/  SYNCS.PHASECHK.TRANS64.TRYWAIT P1, [UR10], R0 ;  /* 0x00000000ff0075a7 */ /* 0x000ea4000802014a */
[----:B--2---:R-:W-:Y:S05]  /*0e40*/  @!P1 BRA `(.L_x_18) ;  /* 0x0000007c00689947 */ /* 0x004fea0003800000 */
.L_x_101:
[----:B------:R-:W-:Y:S01]  /*0e50*/  USHF.R.U32.HI UR5, URZ, 0x4, UR36 ;  /* 0x000000043f057899 */ /* 0x000fe20008011624 */
[----:B------:R-:W-:Y:S01]  /*0e60*/  WARPGROUP.ARRIVE ;  /* 0x00000000000079c5 */ /* 0x000fe20000000000 */
[----:B------:R-:W-:Y:S02]  /*0e70*/  UIADD3 UR8, UR36, 0x7000, URZ ;  /* 0x0000700024087890 */ /* 0x000fe4000fffe03f */
[----:B------:R-:W-:Y:S02]  /*0e80*/  ULOP3.LUT UR5, UR5, 0x3fff, URZ, 0xc0, !UPT ;  /* 0x00003fff05057892 */ /* 0x000fe4000f8ec03f */
[----:B------:R-:W-:Y:S02]  /*0e90*/  USHF.R.U32.HI UR8, URZ, 0x4, UR8 ;  /* 0x000000043f087899 */ /* 0x000fe40008011608 */
[----:B------:R-:W-:Y:S02]  /*0ea0*/  ULOP3.LUT UR32, UR5, 0x10000, URZ, 0xfc, !UPT ;  /* 0x0001000005207892 */ /* 0x000fe4000f8efc3f */
[----:B------:R-:W-:-:S02]  /*0eb0*/  ULOP3.LUT UR5, UR8, 0x3fff, URZ, 0xc0, !UPT ;  /* 0x00003fff08057892 */ /* 0x000fc4000f8ec03f */
[----:B------:R-:W-:Y:S02]  /*0ec0*/  UIMAD UR32, UR6, 0x380, UR32 ;  /* 0x00000380062078a4 */ /* 0x000fe4000f8e0220 */
[----:B------:R-:W-:Y:S01]  /*0ed0*/  ULOP3.LUT UR6, UR5, 0x10000, URZ, 0xfc, !UPT ;  /* 0x0001000005067892 */ /* 0x000fe2000f8efc3f */
[----:B------:R-:W-:Y:S01]  /*0ee0*/  UMOV UR9, 0xc0000010 ;  /* 0xc000001000097882 */ /* 0x000fe20000000000 */
[----:B------:R-:W-:Y:S01]  /*0ef0*/  UMOV UR11, 0xc0000010 ;  /* 0xc0000010000b7882 */ /* 0x000fe20000000000 */
[----:B------:R-:W-:Y:S02]  /*0f00*/  UIADD3 UR12, UR32, 0x80, URZ ;  /* 0x00000080200c7890 */ /* 0x000fe4000fffe03f */
[----:B------:R-:W-:Y:S02]  /*0f10*/  UMOV UR8, UR32 ;  /* 0x0000002000087c82 */ /* 0x000fe40008000000 */
[----:B------:R-:W-:Y:S01]  /*0f20*/  UMOV UR10, UR6 ;  /* 0x00000006000a7c82 */ /* 0x000fe20008000000 */
[----:B------:R-:W-:Y:S01]  /*0f30*/  UIADD3 UR14, UR6, 0x80, URZ ;  /* 0x00000080060e7890 */ /* 0x000fe2000fffe03f */
[----:B------:R-:W-:Y:S01]  /*0f40*/  HGMMA.64x64x16.F32 R24, gdesc[UR8], RZ, !UPT, gsb0 ;  /* 0x00e00000081879f0 */ /* 0x000fe2000c0008ff */
[----:B------:R-:W-:Y:S01]  /*0f50*/  UMOV UR13, 0xc0000010 ;  /* 0xc0000010000d7882 */ /* 0x000fe20000000000 */
[----:B------:R-:W-:Y:S01]  /*0f60*/  UMOV UR15, 0xc0000010 ;  /* 0xc0000010000f7882 */ /* 0x000fe20000000000 */
[----:B------:R-:W-:-:S02]  /*0f70*/  UIADD3 UR16, UR32, 0x100, URZ ;  /* 0x0000010020107890 */ /* 0x000fc4000fffe03f */
[----:B------:R-:W-:Y:S01]  /*0f80*/  UIADD3 UR18, UR6, 0x100, URZ ;  /* 0x0000010006127890 */ /* 0x000fe2000fffe03f */
[----:B------:R-:W-:Y:S01]  /*0f90*/  UMOV UR17, 0xc0000010 ;  /* 0xc000001000117882 */ /* 0x000fe20000000000 */
[----:B------:R-:W-:Y:S01]  /*0fa0*/  UMOV UR19, 0xc0000010 ;  /* 0xc000001000137882 */ /* 0x000fe20000000000 */
[----:B------:R-:W-:Y:S02]  /*0fb0*/  UIADD3 UR20, UR32, 0x180, URZ ;  /* 0x0000018020147890 */ /* 0x000fe4000fffe03f */
[----:B------:R-:W-:Y:S01]  /*0fc0*/  UIADD3 UR22, UR6, 0x180, URZ ;  /* 0x0000018006167890 */ /* 0x000fe2000fffe03f */
[----:B------:R-:W-:Y:S01]  /*0fd0*/  UMOV UR21, 0xc0000010 ;  /* 0xc000001000157882 */ /* 0x000fe20000000000 */
[----:B------:R-:W-:Y:S01]  /*0fe0*/  UMOV UR23, 0xc0000010 ;  /* 0xc000001000177882 */ /* 0x000fe20000000000 */
[----:B------:R-:W-:Y:S02]  /*0ff0*/  UIADD3 UR24, UR32, 0x200, URZ ;  /* 0x0000020020187890 */ /* 0x000fe4000fffe03f */
[----:B------:R-:W-:Y:S01]  /*1000*/  UIADD3 UR26, UR6, 0x200, URZ ;  /* 0x00000200061a7890 */ /* 0x000fe2000fffe03f */
        /* <DEDUP_REMOVED lines=10> */
[----:B------:R-:W-:Y:S01]  /*10b0*/  ULDC UR10, c[0x0][0x604] ;  /* 0x00018100000a7ab9 */ /* 0x000fe20000000800 */
[----:B------:R-:W-:Y:S01]  /*10c0*/  ULOP3.LUT UR7, UR7, 0x8, URZ, 0xc, !UPT ;  /* 0x0000000807077892 */ /* 0x000fe2000f8e0c3f */
[----:B------:R-:W-:-:S02]  /*10d0*/  WARPGROUP.DEPBAR.LE gsb0, 0x0 ;  /* 0x00008000000079c5 */ /* 0x000fc40000010000 */
[----:B------:R-:W-:-:S06]  /*10e0*/  WARPGROUP.ARRIVE ;  /* 0x00000000000079c5 */ /* 0x000fcc0000000000 */
[----:B------:R-:W-:Y:S03]  /*10f0*/  HGMMA.64x64x16.F32 R24, gdesc[UR12], R24, gsb0 ;  /* 0x00e000000c1879f0 */ /* 0x000fe60008000818 */
[----:B------:R-:W-:Y:S02]  /*1100*/  WARPGROUP.DEPBAR.LE gsb0, 0x0 ;  /* 0x00008000000079c5 */ /* 0x000fe40000010000 */
        /* <DEDUP_REMOVED lines=15> */
[----:B--2---:R-:W-:-:S04]  /*1200*/  FMNMX R3, R24, R25, !PT ;  /* 0x0000001918037209 */ /* 0x004fc80007800000 */
[----:B------:R-:W-:-:S04]  /*1210*/  FMNMX R0, R28, R3, !PT ;  /* 0x000000031c007209 */ /* 0x000fc80007800000 */
        /* <DEDUP_REMOVED lines=12> */
[----:B------:R-:W-:-:S05]  /*12e0*/  FMNMX R2, R53, R0, !PT ;  /* 0x0000000035027209 */ /* 0x000fca0007800000 */
[----:B------:R-:W2:Y:S02]  /*12f0*/  SHFL.BFLY PT, R3, R2, 0x1, 0x1f ;  /* 0x0c201f0002037f89 */ /* 0x000ea400000e0000 */
[----:B--2---:R-:W-:Y:S02]  /*1300*/  FMNMX R4, R2, R3, !PT ;  /* 0x0000000302047209 */ /* 0x004fe40007800000 */
[----:B------:R-:W-:-:S03]  /*1310*/  FMNMX R3, R26, R27, !PT ;  /* 0x0000001b1a037209 */ /* 0x000fc60007800000 */
[----:B------:R-:W2:Y:S01]  /*1320*/  SHFL.BFLY PT, R7, R4, 0x2, 0x1f ;  /* 0x0c401f0004077f89 */ /* 0x000ea200000e0000 */
[----:B------:R-:W-:-:S04]  /*1330*/  FMNMX R0, R30, R3, !PT ;  /* 0x000000031e007209 */ /* 0x000fc80007800000 */
[----:B------:R-:W-:-:S04]  /*1340*/  FMNMX R5, R31, R0, !PT ;  /* 0x000000001f057209 */ /* 0x000fc80007800000 */
[----:B------:R-:W-:-:S04]  /*1350*/  FMNMX R0, R34, R5, !PT ;  /* 0x0000000522007209 */ /* 0x000fc80007800000 */
[----:B------:R-:W-:-:S04]  /*1360*/  FMNMX R5, R35, R0, !PT ;  /* 0x0000000023057209 */ /* 0x000fc80007800000 */
[----:B------:R-:W-:-:S04]  /*1370*/  FMNMX R0, R38, R5, !PT ;  /* 0x0000000526007209 */ /* 0x000fc80007800000 */
[----:B------:R-:W-:Y:S02]  /*1380*/  FMNMX R5, R39, R0, !PT ;  /* 0x0000000027057209 */ /* 0x000fe40007800000 */
[----:B--2---:R-:W-:Y:S02]  /*1390*/  FMNMX R3, R4, R7, !PT ;  /* 0x0000000704037209 */ /* 0x004fe40007800000 */
[----:B------:R-:W-:Y:S02]  /*13a0*/  FMNMX R0, R42, R5, !PT ;  /* 0x000000052a007209 */ /* 0x000fe40007800000 */
[----:B------:R-:W-:Y:S02]  /*13b0*/  FSETP.NEU.AND P1, PT, R3, -INF , PT ;  /* 0xff8000000300780b */ /* 0x000fe40003f2d000 */
[----:B------:R-:W-:Y:S02]  /*13c0*/  FMNMX R5, R43, R0, !PT ;  /* 0x000000002b057209 */ /* 0x000fe40007800000 */
[----:B------:R-:W-:-:S02]  /*13d0*/  FSEL R6, R3, RZ, P1 ;  /* 0x000000ff03067208 */ /* 0x000fc40000800000 */
[----:B------:R-:W-:-:S03]  /*13e0*/  FMNMX R0, R46, R5, !PT ;  /* 0x000000052e007209 */ /* 0x000fc60007800000 */
[----:B------:R-:W-:Y:S01]  /*13f0*/  FMUL R6, R6, UR10 ;  /* 0x0000000a06067c20 */ /* 0x000fe20008400000 */
[----:B------:R-:W-:-:S03]  /*1400*/  FMNMX R5, R47, R0, !PT ;  /* 0x000000002f057209 */ /* 0x000fc60007800000 */
[--C-:B------:R-:W-:Y:S01]  /*1410*/  FFMA R24, R24, UR10, -R6.reuse ;  /* 0x0000000a18187c23 */ /* 0x100fe20008000806 */
[--C-:B------:R-:W-:Y:S01]  /*1420*/  FFMA R28, R28, UR10, -R6.reuse ;  /* 0x0000000a1c1c7c23 */ /* 0x100fe20008000806 */
[--C-:B------:R-:W-:Y:S01]  /*1430*/  FFMA R25, R25, UR10, -R6.reuse ;  /* 0x0000000a19197c23 */ /* 0x100fe20008000806 */
[----:B------:R-:W-:Y:S01]  /*1440*/  FMNMX R0, R50, R5, !PT ;  /* 0x0000000532007209 */ /* 0x000fe20007800000 */
[--C-:B------:R-:W-:Y:S01]  /*1450*/  FFMA R36, R36, UR10, -R6.reuse ;  /* 0x0000000a24247c23 */ /* 0x100fe20008000806 */
[----:B------:R-:W-:Y:S01]  /*1460*/  FSETP.GEU.AND P6, PT, R24, -126, PT ;  /* 0xc2fc00001800780b */ /* 0x000fe20003fce000 */
[--C-:B------:R-:W-:Y:S01]  /*1470*/  FFMA R29, R29, UR10, -R6.reuse ;  /* 0x0000000a1d1d7c23 */ /* 0x100fe20008000806 */
[----:B------:R-:W-:Y:S01]  /*1480*/  FSETP.GEU.AND P5, PT, R28, -126, PT ;  /* 0xc2fc00001c00780b */ /* 0x000fe20003fae000 */
[--C-:B------:R-:W-:Y:S01]  /*1490*/  FFMA R32, R32, UR10, -R6.reuse ;  /* 0x0000000a20207c23 */ /* 0x100fe20008000806 */
[----:B------:R-:W-:Y:S01]  /*14a0*/  FSETP.GEU.AND P2, PT, R25, -126, PT ;  /* 0xc2fc00001900780b */ /* 0x000fe20003f4e000 */
[--C-:B------:R-:W-:Y:S01]  /*14b0*/  FFMA R33, R33, UR10, -R6.reuse ;  /* 0x0000000a21217c23 */ /* 0x100fe20008000806 */
[----:B------:R-:W-:Y:S01]  /*14c0*/  FMNMX R5, R51, R0, !PT ;  /* 0x0000000033057209 */ /* 0x000fe20007800000 */
[--C-:B------:R-:W-:Y:S01]  /*14d0*/  FFMA R40, R40, UR10, -R6.reuse ;  /* 0x0000000a28287c23 */ /* 0x100fe20008000806 */
[----:B------:R-:W-:Y:S01]  /*14e0*/  FSETP.GEU.AND P3, PT, R29, -126, PT ;  /* 0xc2fc00001d00780b */ /* 0x000fe20003f6e000 */
[--C-:B------:R-:W-:Y:S01]  /*14f0*/  FFMA R37, R37, UR10, -R6.reuse ;  /* 0x0000000a25257c23 */ /* 0x100fe20008000806 */
[----:B------:R-:W-:Y:S01]  /*1500*/  FMNMX R0, R54, R5, !PT ;  /* 0x0000000536007209 */ /* 0x000fe20007800000 */
[--C-:B------:R-:W-:Y:S01]  /*1510*/  FFMA R48, R48, UR10, -R6.reuse ;  /* 0x0000000a30307c23 */ /* 0x100fe20008000806 */
[----:B------:R-:W-:Y:S01]  /*1520*/  FSETP.GEU.AND P1, PT, R32, -126, PT ;  /* 0xc2fc00002000780b */ /* 0x000fe20003f2e000 */
[----:B------:R-:W-:Y:S01]  /*1530*/  @!P6 FMUL R24, R24, 0.5 ;  /* 0x3f0000001818e820 */ /* 0x000fe20000400000 */
[----:B------:R-:W-:Y:S01]  /*1540*/  FMNMX R0, R55, R0, !PT ;  /* 0x0000000037007209 */ /* 0x000fe20007800000 */
[----:B------:R-:W-:Y:S01]  /*1550*/  @!P5 FMUL R28, R28, 0.5 ;  /* 0x3f0000001c1cd820 */ /* 0x000fe20000400000 */
[----:B------:R-:W-:Y:S01]  /*1560*/  FSETP.GEU.AND P4, PT, R33, -126, PT ;  /* 0xc2fc00002100780b */ /* 0x000fe20003f8e000 */
[----:B------:R-:W-:Y:S01]  /*1570*/  @!P2 FMUL R25, R25, 0.5 ;  /* 0x3f0000001919a820 */ /* 0x000fe20000400000 */
[--C-:B------:R-:W-:Y:S01]  /*1580*/  FFMA R41, R41, UR10, -R6.reuse ;  /* 0x0000000a29297c23 */ /* 0x100fe20008000806 */
[----:B------:R-:W2:Y:S01]  /*1590*/  MUFU.EX2 R24, R24 ;  /* 0x0000001800187308 */ /* 0x000ea20000000800 */
[----:B------:R-:W3:Y:S01]  /*15a0*/  SHFL.BFLY PT, R5, R0, 0x1, 0x1f ;  /* 0x0c201f0000057f89 */ /* 0x000ee200000e0000 */
[----:B------:R-:W-:Y:S01]  /*15b0*/  @!P3 FMUL R29, R29, 0.5 ;  /* 0x3f0000001d1db820 */ /* 0x000fe20000400000 */
[--C-:B------:R-:W-:Y:S01]  /*15c0*/  FFMA R44, R44, UR10, -R6.reuse ;  /* 0x0000000a2c2c7c23 */ /* 0x100fe20008000806 */
[--C-:B------:R-:W-:Y:S01]  /*15d0*/  FFMA R45, R45, UR10, -R6.reuse ;  /* 0x0000000a2d2d7c23 */ /* 0x100fe20008000806 */
[--C-:B------:R-:W-:Y:S01]  /*15e0*/  FFMA R49, R49, UR10, -R6.reuse ;  /* 0x0000000a31317c23 */ /* 0x100fe20008000806 */
[----:B------:R-:W-:Y:S01]  /*15f0*/  @!P1 FMUL R32, R32, 0.5 ;  /* 0x3f00000020209820 */ /* 0x000fe20000400000 */
[--C-:B------:R-:W-:Y:S01]  /*1600*/  FFMA R52, R52, UR10, -R6.reuse ;  /* 0x0000000a34347c23 */ /* 0x100fe20008000806 */
[----:B------:R-:W4:Y:S01]  /*1610*/  MUFU.EX2 R28, R28 ;  /* 0x0000001c001c7308 */ /* 0x000f220000000800 */
[----:B------:R-:W-:Y:S01]  /*1620*/  FFMA R53, R53, UR10, -R6 ;  /* 0x0000000a35357c23 */ /* 0x000fe20008000806 */
[----:B------:R-:W-:-:S06]  /*1630*/  @!P4 FMUL R33, R33, 0.5 ;  /* 0x3f0000002121c820 */ /* 0x000fcc0000400000 */
[----:B------:R-:W5:Y:S01]  /*1640*/  MUFU.EX2 R25, R25 ;  /* 0x0000001900197308 */ /* 0x000f620000000800 */
[----:B--2---:R-:W-:Y:S01]  /*1650*/  @!P6 FMUL R24, R24, R24 ;  /* 0x000000181818e220 */ /* 0x004fe20000400000 */
[----:B------:R-:W-:-:S06]  /*1660*/  FSETP.GEU.AND P6, PT, R36, -126, PT ;  /* 0xc2fc00002400780b */ /* 0x000fcc0003fce000 */
[----:B------:R-:W2:Y:S01]  /*1670*/  MUFU.EX2 R29, R29 ;  /* 0x0000001d001d7308 */ /* 0x000ea20000000800 */
[----:B----4-:R-:W-:Y:S01]  /*1680*/  @!P5 FMUL R28, R28, R28 ;  /* 0x0000001c1c1cd220 */ /* 0x010fe20000400000 */
[----:B------:R-:W-:Y:S02]  /*1690*/  FSETP.GEU.AND P5, PT, R40, -126, PT ;  /* 0xc2fc00002800780b */ /* 0x000fe40003fae000 */
[----:B---3--:R-:W-:-:S03]  /*16a0*/  FMNMX R5, R0, R5, !PT ;  /* 0x0000000500057209 */ /* 0x008fc60007800000 */
[----:B------:R-:W-:Y:S01]  /*16b0*/  @!P6 FMUL R36, R36, 0.5 ;  /* 0x3f0000002424e820 */ /* 0x000fe20000400000 */
[----:B------:R-:W3:Y:S01]  /*16c0*/  MUFU.EX2 R32, R32 ;  /* 0x0000002000207308 */ /* 0x000ee20000000800 */
[----:B-----5:R-:W-:Y:S01]  /*16d0*/  @!P2 FMUL R25, R25, R25 ;  /* 0x000000191919a220 */ /* 0x020fe20000400000 */
[----:B------:R-:W-:Y:S01]  /*16e0*/  FSETP.GEU.AND P2, PT, R37, -126, PT ;  /* 0xc2fc00002500780b */ /* 0x000fe20003f4e000 */
[----:B------:R-:W4:Y:S04]  /*16f0*/  SHFL.BFLY PT, R4, R5, 0x2, 0x1f ;  /* 0x0c401f0005047f89 */ /* 0x000f2800000e0000 */
[----:B------:R-:W-:Y:S01]  /*1700*/  @!P5 FMUL R40, R40, 0.5 ;  /* 0x3f0000002828d820 */ /* 0x000fe20000400000 */
[----:B------:R-:W5:Y:S01]  /*1710*/  MUFU.EX2 R36, R36 ;  /* 0x0000002400247308 */ /* 0x000f620000000800 */
[----:B--2---:R-:W-:Y:S01]  /*1720*/  @!P3 FMUL R29, R29, R29 ;  /* 0x0000001d1d1db220 */ /* 0x004fe20000400000 */
[----:B------:R-:W-:-:S05]  /*1730*/  FSETP.GEU.AND P3, PT, R41, -126, PT ;  /* 0xc2fc00002900780b */ /* 0x000fca0003f6e000 */
[----:B------:R-:W-:Y:S01]  /*1740*/  @!P2 FMUL R37, R37, 0.5 ;  /* 0x3f0000002525a820 */ /* 0x000fe20000400000 */
[----:B------:R-:W2:Y:S01]  /*1750*/  MUFU.EX2 R33, R33 ;  /* 0x0000002100217308 */ /* 0x000ea20000000800 */
[----:B---3--:R-:W-:Y:S01]  /*1760*/  @!P1 FMUL R32, R32, R32 ;  /* 0x0000002020209220 */ /* 0x008fe20000400000 */
[----:B------:R-:W-:-:S05]  /*1770*/  FSETP.GEU.AND P1, PT, R44, -126, PT ;  /* 0xc2fc00002c00780b */ /* 0x000fca0003f2e000 */
[----:B------:R-:W-:Y:S01]  /*1780*/  @!P3 FMUL R41, R41, 0.5 ;  /* 0x3f0000002929b820 */ /* 0x000fe20000400000 */
[----:B------:R-:W3:Y:S01]  /*1790*/  MUFU.EX2 R7, R40 ;  /* 0x0000002800077308 */ /* 0x000ee20000000800 */
[----:B-----5:R-:W-:Y:S01]  /*17a0*/  @!P6 FMUL R36, R36, R36 ;  /* 0x000000242424e220 */ /* 0x020fe20000400000 */
[----:B------:R-:W-:Y:S02]  /*17b0*/  FSETP.GEU.AND P6, PT, R48, -126, PT ;  /* 0xc2fc00003000780b */ /* 0x000fe40003fce000 */
[----:B----4-:R-:W-:-:S03]  /*17c0*/  FMNMX R4, R5, R4, !PT ;  /* 0x0000000405047209 */ /* 0x010fc60007800000 */
[----:B------:R-:W-:Y:S01]  /*17d0*/  @!P1 FMUL R44, R44, 0.5 ;  /* 0x3f0000002c2c9820 */ /* 0x000fe20000400000 */
[----:B------:R-:W4:Y:S01]  /*17e0*/  MUFU.EX2 R37, R37 ;  /* 0x0000002500257308 */ /* 0x000f220000000800 */
[----:B--2---:R-:W-:Y:S01]  /*17f0*/  @!P4 FMUL R33, R33, R33 ;  /* 0x000000212121c220 */ /* 0x004fe20000400000 */
[----:B------:R-:W-:-:S05]  /*1800*/  FSETP.GEU.AND P4, PT, R45, -126, PT ;  /* 0xc2fc00002d00780b */ /* 0x000fca0003f8e000 */
[----:B------:R-:W-:Y:S01]  /*1810*/  @!P6 FMUL R48, R48, 0.5 ;  /* 0x3f0000003030e820 */ /* 0x000fe20000400000 */
[----:B------:R-:W2:Y:S01]  /*1820*/  MUFU.EX2 R8, R41 ;  /* 0x0000002900087308 */ /* 0x000ea20000000800 */
[----:B---3--:R-:W-:Y:S01]  /*1830*/  @!P5 FMUL R7, R7, R7 ;  /* 0x000000070707d220 */ /* 0x008fe20000400000 */
[----:B------:R-:W-:-:S03]  /*1840*/  FSETP.GEU.AND P5, PT, R49, -126, PT ;  /* 0xc2fc00003100780b */ /* 0x000fc60003fae000 */
[----:B------:R-:W-:Y:S01]  /*1850*/  FADD R2, R24, R7 ;  /* 0x0000000718027221 */ /* 0x000fe20000000000 */
[----:B------:R-:W-:Y:S01]  /*1860*/  F2FP.F16.F32.PACK_AB R24, R25, R24 ;  /* 0x000000181918723e */ /* 0x000fe200000000ff */
[----:B------:R-:W-:Y:S01]  /*1870*/  @!P4 FMUL R45, R45, 0.5 ;  /* 0x3f0000002d2dc820 */ /* 0x000fe20000400000 */
[----:B------:R-:W3:Y:S01]  /*1880*/  MUFU.EX2 R9, R48 ;  /* 0x0000003000097308 */ /* 0x000ee20000000800 */
[----:B----4-:R-:W-:Y:S01]  /*1890*/  @!P2 FMUL R37, R37, R37 ;  /* 0x000000252525a220 */ /* 0x010fe20000400000 */
[----:B------:R-:W-:-:S04]  /*18a0*/  FSETP.NEU.AND P2, PT, R4, -INF , PT ;  /* 0xff8000000400780b */ /* 0x000fc80003f4d000 */
[----:B------:R-:W-:Y:S01]  /*18b0*/  FSEL R0, R4, RZ, P2 ;  /* 0x000000ff04007208 */ /* 0x000fe20001000000 */
[----:B------:R-:W-:Y:S01]  /*18c0*/  @!P5 FMUL R49, R49, 0.5 ;  /* 0x3f0000003131d820 */ /* 0x000fe20000400000 */
[----:B------:R-:W4:Y:S01]  /*18d0*/  MUFU.EX2 R5, R44 ;  /* 0x0000002c00057308 */ /* 0x000f220000000800 */
[----:B------:R-:W-:Y:S01]  /*18e0*/  FSETP.GEU.AND P2, PT, R52, -126, PT ;  /* 0xc2fc00003400780b */ /* 0x000fe20003f4e000 */
[----:B--2---:R-:W-:Y:S01]  /*18f0*/  @!P3 FMUL R8, R8, R8 ;  /* 0x000000080808b220 */ /* 0x004fe20000400000 */
[----:B------:R-:W-:Y:S01]  /*1900*/  FMUL R0, R0, UR10 ;  /* 0x0000000a00007c20 */ /* 0x000fe20008400000 */
[----:B------:R-:W-:-:S03]  /*1910*/  FSETP.GEU.AND P3, PT, R53, -126, PT ;  /* 0xc2fc00003500780b */ /* 0x000fc60003f6e000 */
[--C-:B------:R-:W-:Y:S01]  /*1920*/  FFMA R30, R30, UR10, -R0.reuse ;  /* 0x0000000a1e1e7c23 */ /* 0x100fe20008000800 */
[----:B------:R-:W2:Y:S01]  /*1930*/  MUFU.EX2 R10, R45 ;  /* 0x0000002d000a7308 */ /* 0x000ea20000000800 */
[--C-:B------:R-:W-:Y:S01]  /*1940*/  FFMA R26, R26, UR10, -R0.reuse ;  /* 0x0000000a1a1a7c23 */ /* 0x100fe20008000800 */
[--C-:B------:R-:W-:Y:S01]  /*1950*/  FFMA R27, R27, UR10, -R0.reuse ;  /* 0x0000000a1b1b7c23 */ /* 0x100fe20008000800 */
[--C-:B------:R-:W-:Y:S01]  /*1960*/  FFMA R31, R31, UR10, -R0.reuse ;  /* 0x0000000a1f1f7c23 */ /* 0x100fe20008000800 */
[----:B---3--:R-:W-:Y:S01]  /*1970*/  @!P6 FMUL R9, R9, R9 ;  /* 0x000000090909e220 */ /* 0x008fe20000400000 */
[----:B------:R-:W-:Y:S01]  /*1980*/  FSETP.GEU.AND P6, PT, R30, -126, PT ;  /* 0xc2fc00001e00780b */ /* 0x000fe20003fce000 */
[----:B------:R-:W-:Y:S01]  /*1990*/  @!P2 FMUL R52, R52, 0.5 ;  /* 0x3f0000003434a820 */ /* 0x000fe20000400000 */
[--C-:B------:R-:W-:Y:S01]  /*19a0*/  FFMA R34, R34, UR10, -R0.reuse ;  /* 0x0000000a22227c23 */ /* 0x100fe20008000800 */
[----:B------:R-:W3:Y:S01]  /*19b0*/  MUFU.EX2 R6, R49 ;  /* 0x0000003100067308 */ /* 0x000ee20000000800 */
[----:B----4-:R-:W-:Y:S01]  /*19c0*/  @!P1 FMUL R5, R5, R5 ;  /* 0x0000000505059220 */ /* 0x010fe20000400000 */
[----:B------:R-:W-:Y:S01]  /*19d0*/  FSETP.GEU.AND P1, PT, R26, -126, PT ;  /* 0xc2fc00001a00780b */ /* 0x000fe20003f2e000 */
[----:B------:R-:W-:Y:S01]  /*19e0*/  @!P3 FMUL R53, R53, 0.5 ;  /* 0x3f0000003535b820 */ /* 0x000fe20000400000 */
[--C-:B------:R-:W-:Y:S01]  /*19f0*/  FFMA R35, R35, UR10, -R0.reuse ;  /* 0x0000000a23237c23 */ /* 0x100fe20008000800 */
[--C-:B------:R-:W-:Y:S01]  /*1a00*/  FFMA R38, R38, UR10, -R0.reuse ;  /* 0x0000000a26267c23 */ /* 0x100fe20008000800 */
[--C-:B------:R-:W-:Y:S01]  /*1a10*/  FFMA R39, R39, UR10, -R0.reuse ;  /* 0x0000000a27277c23 */ /* 0x100fe20008000800 */
[--C-:B------:R-:W-:Y:S01]  /*1a20*/  FFMA R42, R42, UR10, -R0.reuse ;  /* 0x0000000a2a2a7c23 */ /* 0x100fe20008000800 */
[----:B------:R-:W4:Y:S01]  /*1a30*/  MUFU.EX2 R11, R52 ;  /* 0x00000034000b7308 */ /* 0x000f220000000800 */
[----:B--2---:R-:W-:Y:S01]  /*1a40*/  @!P4 FMUL R10, R10, R10 ;  /* 0x0000000a0a0ac220 */ /* 0x004fe20000400000 */
[----:B------:R-:W-:Y:S01]  /*1a50*/  FSETP.GEU.AND P4, PT, R27, -126, PT ;  /* 0xc2fc00001b00780b */ /* 0x000fe20003f8e000 */
[----:B------:R-:W-:Y:S01]  /*1a60*/  @!P6 FMUL R30, R30, 0.5 ;  /* 0x3f0000001e1ee820 */ /* 0x000fe20000400000 */
[--C-:B------:R-:W-:Y:S01]  /*1a70*/  FFMA R50, R50, UR10, -R0.reuse ;  /* 0x0000000a32327c23 */ /* 0x100fe20008000800 */
[--C-:B------:R-:W-:Y:S01]  /*1a80*/  FFMA R43, R43, UR10, -R0.reuse ;  /* 0x0000000a2b2b7c23 */ /* 0x100fe20008000800 */
[--C-:B------:R-:W-:Y:S01]  /*1a90*/  FFMA R46, R46, UR10, -R0.reuse ;  /* 0x0000000a2e2e7c23 */ /* 0x100fe20008000800 */
[----:B------:R-:W-:Y:S01]  /*1aa0*/  @!P1 FMUL R26, R26, 0.5 ;  /* 0x3f0000001a1a9820 */ /* 0x000fe20000400000 */
[----:B------:R-:W2:Y:S01]  /*1ab0*/  MUFU.EX2 R12, R53 ;  /* 0x00000035000c7308 */ /* 0x000ea20000000800 */
[----:B---3--:R-:W-:Y:S01]  /*1ac0*/  @!P5 FMUL R6, R6, R6 ;  /* 0x000000060606d220 */ /* 0x008fe20000400000 */
[----:B------:R-:W-:Y:S01]  /*1ad0*/  FSETP.GEU.AND P5, PT, R31, -126, PT ;  /* 0xc2fc00001f00780b */ /* 0x000fe20003fae000 */
[--C-:B------:R-:W-:Y:S01]  /*1ae0*/  FFMA R47, R47, UR10, -R0.reuse ;  /* 0x0000000a2f2f7c23 */ /* 0x100fe20008000800 */
[--C-:B------:R-:W-:Y:S01]  /*1af0*/  FFMA R51, R51, UR10, -R0.reuse ;  /* 0x0000000a33337c23 */ /* 0x100fe20008000800 */
[--C-:B------:R-:W-:Y:S01]  /*1b00*/  FFMA R54, R54, UR10, -R0.reuse ;  /* 0x0000000a36367c23 */ /* 0x100fe20008000800 */
[----:B------:R-:W-:Y:S01]  /*1b10*/  FFMA R0, R55, UR10, -R0 ;  /* 0x0000000a37007c23 */ /* 0x000fe20008000800 */
[----:B------:R-:W-:Y:S01]  /*1b20*/  @!P4 FMUL R27, R27, 0.5 ;  /* 0x3f0000001b1bc820 */ /* 0x000fe20000400000 */
[----:B------:R3:W5:Y:S01]  /*1b30*/  MUFU.EX2 R13, R26 ;  /* 0x0000001a000d7308 */ /* 0x0007620000000800 */
[----:B----4-:R-:W-:Y:S01]  /*1b40*/  @!P2 FMUL R11, R11, R11 ;  /* 0x0000000b0b0ba220 */ /* 0x010fe20000400000 */
[----:B------:R-:W-:Y:S01]  /*1b50*/  FSETP.GEU.AND P2, PT, R34, -126, PT ;  /* 0xc2fc00002200780b */ /* 0x000fe20003f4e000 */
[----:B------:R-:W-:Y:S01]  /*1b60*/  FADD R21, R32, R9 ;  /* 0x0000000920157221 */ /* 0x000fe20000000000 */
[----:B------:R-:W-:Y:S01]  /*1b70*/  FADD R23, R33, R6 ;  /* 0x0000000621177221 */ /* 0x000fe20000000000 */
[----:B------:R-:W-:Y:S01]  /*1b80*/  FADD R22, R29, R10 ;  /* 0x0000000a1d167221 */ /* 0x000fe20000000000 */
[----:B------:R-:W-:Y:S01]  /*1b90*/  F2FP.F16.F32.PACK_AB R48, R8, R7 ;  /* 0x000000070830723e */ /* 0x000fe200000000ff */
[----:B------:R-:W-:Y:S01]  /*1ba0*/  @!P5 FMUL R31, R31, 0.5 ;  /* 0x3f0000001f1fd820 */ /* 0x000fe20000400000 */
[----:B------:R4:W1:Y:S01]  /*1bb0*/  MUFU.EX2 R14, R27 ;  /* 0x0000001b000e7308 */ /* 0x0008620000000800 */
[----:B--2---:R-:W-:Y:S01]  /*1bc0*/  @!P3 FMUL R12, R12, R12 ;  /* 0x0000000c0c0cb220 */ /* 0x004fe20000400000 */
[----:B------:R-:W-:Y:S01]  /*1bd0*/  FSETP.GEU.AND P3, PT, R35, -126, PT ;  /* 0xc2fc00002300780b */ /* 0x000fe20003f6e000 */
[----:B------:R-:W-:Y:S01]  /*1be0*/  FADD R40, R2, R21 ;  /* 0x0000001502287221 */ /* 0x000fe20000000000 */
[----:B------:R-:W-:Y:S01]  /*1bf0*/  FADD R21, R28, R5 ;  /* 0x000000051c157221 */ /* 0x000fe20000000000 */
[----:B---3--:R-:W-:Y:S01]  /*1c00*/  FADD R26, R36, R11 ;  /* 0x0000000b241a7221 */ /* 0x008fe20000000000 */
[----:B------:R-:W-:Y:S01]  /*1c10*/  FADD R2, R25, R8 ;  /* 0x0000000819027221 */ /* 0x000fe20000000000 */
[----:B------:R-:W-:Y:S01]  /*1c20*/  @!P2 FMUL R34, R34, 0.5 ;  /* 0x3f0000002222a820 */ /* 0x000fe20000400000 */
[----:B------:R-:W2:Y:S01]  /*1c30*/  MUFU.EX2 R30, R30 ;  /* 0x0000001e001e7308 */ /* 0x000ea20000000800 */
[----:B-----5:R-:W-:Y:S01]  /*1c40*/  @!P1 FMUL R13, R13, R13 ;  /* 0x0000000d0d0d9220 */ /* 0x020fe20000400000 */
[----:B------:R-:W-:Y:S01]  /*1c50*/  FSETP.GEU.AND P1, PT, R38, -126, PT ;  /* 0xc2fc00002600780b */ /* 0x000fe20003f2e000 */
[----:B----4-:R-:W-:Y:S01]  /*1c60*/  FADD R27, R37, R12 ;  /* 0x0000000c251b7221 */ /* 0x010fe20000000000 */
[----:B------:R-:W-:Y:S01]  /*1c70*/  FADD R21, R21, R26 ;  /* 0x0000001a15157221 */ /* 0x000fe20000000000 */
[----:B------:R-:W-:Y:S01]  /*1c80*/  FADD R2, R2, R23 ;  /* 0x0000001702027221 */ /* 0x000fe20000000000 */
[----:B------:R-:W-:Y:S01]  /*1c90*/  F2FP.F16.F32.PACK_AB R52, R6, R9 ;  /* 0x000000090634723e */ /* 0x000fe200000000ff */
[----:B------:R-:W-:Y:S01]  /*1ca0*/  @!P3 FMUL R35, R35, 0.5 ;  /* 0x3f0000002323b820 */ /* 0x000fe20000400000 */
[----:B------:R-:W3:Y:S01]  /*1cb0*/  MUFU.EX2 R31, R31 ;  /* 0x0000001f001f7308 */ /* 0x000ee20000000800 */
[----:B-1----:R-:W-:Y:S01]  /*1cc0*/  @!P4 FMUL R14, R14, R14 ;  /* 0x0000000e0e0ec220 */ /* 0x002fe20000400000 */
[----:B------:R-:W-:Y:S01]  /*1cd0*/  FSETP.GEU.AND P4, PT, R39, -126, PT ;  /* 0xc2fc00002700780b */ /* 0x000fe20003f8e000 */
[----:B------:R-:W-:Y:S01]  /*1ce0*/  FADD R27, R22, R27 ;  /* 0x0000001b161b7221 */ /* 0x000fe20000000000 */
[----:B------:R-:W-:-:S02]  /*1cf0*/  FADD R21, R40, R21 ;  /* 0x0000001528157221 */ /* 0x000fc40000000000 */
[----:B------:R-:W-:Y:S01]  /*1d00*/  F2FP.F16.F32.PACK_AB R25, R14, R13 ;  /* 0x0000000d0e19723e */ /* 0x000fe200000000ff */
[----:B------:R-:W-:Y:S01]  /*1d10*/  @!P1 FMUL R38, R38, 0.5 ;  /* 0x3f00000026269820 */ /* 0x000fe20000400000 */
[----:B------:R-:W1:Y:S01]  /*1d20*/  MUFU.EX2 R34, R34 ;  /* 0x0000002200227308 */ /* 0x000e620000000800 */
[----:B--2---:R-:W-:Y:S01]  /*1d30*/  @!P6 FMUL R30, R30, R30 ;  /* 0x0000001e1e1ee220 */ /* 0x004fe20000400000 */
[----:B------:R-:W-:Y:S01]  /*1d40*/  FSETP.GEU.AND P6, PT, R42, -126, PT ;  /* 0xc2fc00002a00780b */ /* 0x000fe20003fce000 */
[----:B------:R-:W-:-:S04]  /*1d50*/  FADD R2, R2, R27 ;  /* 0x0000001b02027221 */ /* 0x000fc80000000000 */
[----:B------:R-:W-:Y:S01]  /*1d60*/  @!P4 FMUL R39, R39, 0.5 ;  /* 0x3f0000002727c820 */ /* 0x000fe20000400000 */
[----:B------:R-:W2:Y:S01]  /*1d70*/  MUFU.EX2 R35, R35 ;  /* 0x0000002300237308 */ /* 0x000ea20000000800 */
[----:B---3--:R-:W-:Y:S01]  /*1d80*/  @!P5 FMUL R31, R31, R31 ;  /* 0x0000001f1f1fd220 */ /* 0x008fe20000400000 */
[----:B------:R-:W-:-:S04]  /*1d90*/  FSETP.GEU.AND P5, PT, R50, -126, PT ;  /* 0xc2fc00003200780b */ /* 0x000fc80003fae000 */
[----:B------:R-:W-:Y:S01]  /*1da0*/  F2FP.F16.F32.PACK_AB R27, R31, R30 ;  /* 0x0000001e1f1b723e */ /* 0x000fe200000000ff */
[----:B------:R-:W-:Y:S01]  /*1db0*/  @!P6 FMUL R42, R42, 0.5 ;  /* 0x3f0000002a2ae820 */ /* 0x000fe20000400000 */
[----:B------:R-:W3:Y:S01]  /*1dc0*/  MUFU.EX2 R38, R38 ;  /* 0x0000002600267308 */ /* 0x000ee20000000800 */
[----:B-1----:R-:W-:Y:S01]  /*1dd0*/  @!P2 FMUL R34, R34, R34 ;  /* 0x000000222222a220 */ /* 0x002fe20000400000 */
[----:B------:R-:W-:-:S05]  /*1de0*/  FSETP.GEU.AND P2, PT, R43, -126, PT ;  /* 0xc2fc00002b00780b */ /* 0x000fca0003f4e000 */
[----:B------:R-:W-:Y:S01]  /*1df0*/  @!P5 FMUL R50, R50, 0.5 ;  /* 0x3f0000003232d820 */ /* 0x000fe20000400000 */
[----:B------:R-:W1:Y:S01]  /*1e00*/  MUFU.EX2 R39, R39 ;  /* 0x0000002700277308 */ /* 0x000e620000000800 */
[----:B--2---:R-:W-:Y:S01]  /*1e10*/  @!P3 FMUL R35, R35, R35 ;  /* 0x000000232323b220 */ /* 0x004fe20000400000 */
[----:B------:R-:W-:-:S05]  /*1e20*/  FSETP.GEU.AND P3, PT, R46, -126, PT ;  /* 0xc2fc00002e00780b */ /* 0x000fca0003f6e000 */
[----:B------:R-:W-:Y:S01]  /*1e30*/  @!P2 FMUL R43, R43, 0.5 ;  /* 0x3f0000002b2ba820 */ /* 0x000fe20000400000 */
[----:B------:R-:W2:Y:S01]  /*1e40*/  MUFU.EX2 R42, R42 ;  /* 0x0000002a002a7308 */ /* 0x000ea20000000800 */
[----:B---3--:R-:W-:Y:S01]  /*1e50*/  @!P1 FMUL R38, R38, R38 ;  /* 0x0000002626269220 */ /* 0x008fe20000400000 */
[----:B------:R-:W-:-:S05]  /*1e60*/  FSETP.GEU.AND P1, PT, R47, -126, PT ;  /* 0xc2fc00002f00780b */ /* 0x000fca0003f2e000 */
[----:B------:R-:W-:Y:S01]  /*1e70*/  @!P3 FMUL R46, R46, 0.5 ;  /* 0x3f0000002e2eb820 */ /* 0x000fe20000400000 */
[----:B------:R3:W4:Y:S01]  /*1e80*/  MUFU.EX2 R17, R50 ;  /* 0x0000003200117308 */ /* 0x0007220000000800 */
[----:B-1----:R-:W-:Y:S01]  /*1e90*/  @!P4 FMUL R39, R39, R39 ;  /* 0x000000272727c220 */ /* 0x002fe20000400000 */
[----:B------:R-:W-:-:S05]  /*1ea0*/  FSETP.GEU.AND P4, PT, R51, -126, PT ;  /* 0xc2fc00003300780b */ /* 0x000fca0003f8e000 */
[----:B------:R-:W-:Y:S01]  /*1eb0*/  @!P1 FMUL R47, R47, 0.5 ;  /* 0x3f0000002f2f9820 */ /* 0x000fe20000400000 */
[----:B------:R-:W1:Y:S01]  /*1ec0*/  MUFU.EX2 R43, R43 ;  /* 0x0000002b002b7308 */ /* 0x000e620000000800 */
[----:B--2---:R-:W-:Y:S01]  /*1ed0*/  @!P6 FMUL R42, R42, R42 ;  /* 0x0000002a2a2ae220 */ /* 0x004fe20000400000 */
[----:B------:R-:W-:Y:S02]  /*1ee0*/  FSETP.GEU.AND P6, PT, R54, -126, PT ;  /* 0xc2fc00003600780b */ /* 0x000fe40003fce000 */
[----:B---3--:R-:W-:Y:S01]  /*1ef0*/  F2FP.F16.F32.PACK_AB R50, R10, R5 ;  /* 0x000000050a32723e */ /* 0x008fe200000000ff */
[----:B------:R-:W-:Y:S02]  /*1f00*/  FADD R41, R13, R42 ;  /* 0x0000002a0d297221 */ /* 0x000fe40000000000 */
[----:B------:R-:W-:Y:S01]  /*1f10*/  @!P4 FMUL R51, R51, 0.5 ;  /* 0x3f0000003333c820 */ /* 0x000fe20000400000 */
[----:B------:R2:W3:Y:S01]  /*1f20*/  MUFU.EX2 R15, R46 ;  /* 0x0000002e000f7308 */ /* 0x0004e20000000800 */
[----:B----4-:R-:W-:Y:S01]  /*1f30*/  @!P5 FMUL R17, R17, R17 ;  /* 0x000000111111d220 */ /* 0x010fe20000400000 */
[----:B------:R-:W-:-:S03]  /*1f40*/  FSETP.GEU.AND P5, PT, R0, -126, PT ;  /* 0xc2fc00000000780b */ /* 0x000fc60003fae000 */
[----:B------:R-:W-:Y:S02]  /*1f50*/  FADD R44, R34, R17 ;  /* 0x00000011222c7221 */ /* 0x000fe40000000000 */
[----:B------:R-:W-:Y:S01]  /*1f60*/  @!P6 FMUL R54, R54, 0.5 ;  /* 0x3f0000003636e820 */ /* 0x000fe20000400000 */
[----:B------:R4:W5:Y:S01]  /*1f70*/  MUFU.EX2 R16, R47 ;  /* 0x0000002f00107308 */ /* 0x0009620000000800 */
[----:B-1----:R-:W-:Y:S01]  /*1f80*/  @!P2 FMUL R43, R43, R43 ;  /* 0x0000002b2b2ba220 */ /* 0x002fe20000400000 */
[----:B------:R-:W-:Y:S01]  /*1f90*/  FADD R44, R41, R44 ;  /* 0x0000002c292c7221 */ /* 0x000fe20000000000 */
[----:B--2---:R-:W-:-:S03]  /*1fa0*/  F2FP.F16.F32.PACK_AB R46, R37, R36 ;  /* 0x00000024252e723e */ /* 0x004fc600000000ff */
[----:B------:R-:W-:Y:S01]  /*1fb0*/  F2FP.F16.F32.PACK_AB R49, R43, R42 ;  /* 0x0000002a2b31723e */ /* 0x000fe200000000ff */
[----:B------:R-:W-:Y:S01]  /*1fc0*/  @!P5 FMUL R0, R0, 0.5 ;  /* 0x3f0000000000d820 */ /* 0x000fe20000400000 */
[----:B------:R1:W2:Y:S01]  /*1fd0*/  MUFU.EX2 R18, R51 ;  /* 0x0000003300127308 */ /* 0x0002a20000000800 */
[----:B---3--:R-:W-:Y:S01]  /*1fe0*/  @!P3 FMUL R15, R15, R15 ;  /* 0x0000000f0f0fb220 */ /* 0x008fe20000400000 */
[----:B----4-:R-:W-:-:S03]  /*1ff0*/  F2FP.F16.F32.PACK_AB R47, R39, R38 ;  /* 0x00000026272f723e */ /* 0x010fc600000000ff */
[----:B------:R-:W-:-:S03]  /*2000*/  FADD R22, R30, R15 ;  /* 0x0000000f1e167221 */ /* 0x000fc60000000000 */
[----:B------:R3:W4:Y:S01]  /*2010*/  MUFU.EX2 R19, R54 ;  /* 0x0000003600137308 */ /* 0x0007220000000800 */
[----:B-----5:R-:W-:-:S04]  /*2020*/  @!P1 FMUL R16, R16, R16 ;  /* 0x0000001010109220 */ /* 0x020fc80000400000 */
[----:B------:R-:W-:Y:S01]  /*2030*/  FADD R23, R31, R16 ;  /* 0x000000101f177221 */ /* 0x000fe20000000000 */
[----:B-1----:R-:W-:Y:S02]  /*2040*/  F2FP.F16.F32.PACK_AB R51, R16, R15 ;  /* 0x0000000f1033723e */ /* 0x002fe400000000ff */
[----:B------:R1:W5:Y:S01]  /*2050*/  MUFU.EX2 R20, R0 ;  /* 0x0000000000147308 */ /* 0x0003620000000800 */
[----:B--2---:R-:W-:Y:S01]  /*2060*/  @!P4 FMUL R18, R18, R18 ;  /* 0x000000121212c220 */ /* 0x004fe20000400000 */
[----:B---3--:R-:W-:-:S03]  /*2070*/  F2FP.F16.F32.PACK_AB R54, R12, R11 ;  /* 0x0000000b0c36723e */ /* 0x008fc600000000ff */
[----:B------:R-:W-:Y:S01]  /*2080*/  FADD R41, R35, R18 ;  /* 0x0000001223297221 */ /* 0x000fe20000000000 */
[----:B------:R-:W-:Y:S01]  /*2090*/  F2FP.F16.F32.PACK_AB R53, R18, R17 ;  /* 0x000000111235723e */ /* 0x000fe200000000ff */
[----:B----4-:R-:W-:Y:S01]  /*20a0*/  @!P6 FMUL R19, R19, R19 ;  /* 0x000000131313e220 */ /* 0x010fe20000400000 */
[----:B-1----:R-:W-:-:S03]  /*20b0*/  FADD R0, R14, R43 ;  /* 0x0000002b0e007221 */ /* 0x002fc60000000000 */
[----:B------:R-:W-:Y:S01]  /*20c0*/  FADD R45, R38, R19 ;  /* 0x00000013262d7221 */ /* 0x000fe20000000000 */
[----:B------:R-:W-:Y:S01]  /*20d0*/  FADD R0, R0, R41 ;  /* 0x0000002900007221 */ /* 0x000fe20000000000 */
[----:B-----5:R-:W-:Y:S02]  /*20e0*/  @!P5 FMUL R20, R20, R20 ;  /* 0x000000141414d220 */ /* 0x020fe40000400000 */
[----:B------:R-:W-:Y:S01]  /*20f0*/  FADD R45, R22, R45 ;  /* 0x0000002d162d7221 */ /* 0x000fe20000000000 */
[----:B------:R-:W-:Y:S01]  /*2100*/  MOV R22, UR7 ;  /* 0x0000000700167c02 */ /* 0x000fe20008000f00 */
[----:B------:R-:W-:Y:S02]  /*2110*/  FADD R26, R39, R20 ;  /* 0x00000014271a7221 */ /* 0x000fe40000000000 */
[----:B------:R-:W-:Y:S01]  /*2120*/  FADD R44, R44, R45 ;  /* 0x0000002d2c2c7221 */ /* 0x000fe20000000000 */
[----:B------:R1:W-:Y:S01]  /*2130*/  SYNCS.ARRIVE.TRANS64.A1T0 RZ, [R22+UR38], RZ ;  /* 0x000000ff16ff79a7 */ /* 0x0003e20008100026 */
[----:B------:R-:W-:Y:S01]  /*2140*/  F2FP.F16.F32.PACK_AB R45, R35, R34 ;  /* 0x00000022232d723e */ /* 0x000fe200000000ff */
[----:B------:R-:W-:Y:S01]  /*2150*/  FADD R23, R23, R26 ;  /* 0x0000001a17177221 */ /* 0x000fe20000000000 */
[----:B------:R-:W-:-:S03]  /*2160*/  F2FP.F16.F32.PACK_AB R26, R29, R28 ;  /* 0x0000001c1d1a723e */ /* 0x000fc600000000ff */
[----:B------:R-:W-:Y:S01]  /*2170*/  FADD R23, R0, R23 ;  /* 0x0000001700177221 */ /* 0x000fe20000000000 */
[----:B------:R-:W-:-:S03]  /*2180*/  FADD R0, R21, R2 ;  /* 0x0000000215007221 */ /* 0x000fc60000000000 */
[----:B------:R-:W-:Y:S01]  /*2190*/  FADD R2, R44, R23 ;  /* 0x000000172c027221 */ /* 0x000fe20000000000 */
[----:B------:R-:W-:Y:S01]  /*21a0*/  F2FP.F16.F32.PACK_AB R44, R33, R32 ;  /* 0x00000020212c723e */ /* 0x000fe200000000ff */
[----:B-1----:R-:W-:Y:S06]  /*21b0*/  @!P0 BRA `(.L_x_19) ;  /* 0x0000000000048947 */ /* 0x002fec0003800000 */
[----:B------:R-:W-:Y:S01]  /*21c0*/  BPT.TRAP 0x1 ;  /* 0x000000040000795c */ /* 0x000fe20000300000 */
.L_x_19:
[----:B------:R-:W1:Y:S02]  /*21d0*/  SYNCS.PHASECHK.TRANS64.TRYWAIT P1, [UR36+0x18808], R56 ;  /* 0x01880838ff0075a7 */ /* 0x000e640008020164 */
[----:B-1----:R-:W-:Y:S05]  /*21e0*/  @!P1 BRA `(.L_x_20) ;  /* 0x0000006800989947 */ /* 0x002fea0003800000 */
.L_x_102:
[----:B------:R-:W-:Y:S01]  /*21f0*/  UIADD3 UR10, UR5, 0x380, URZ ;  /* 0x00000380050a7890 */ /* 0x000fe2000fffe03f */
[----:B------:R-:W-:Y:S01]  /*2200*/  WARPGROUP.ARRIVE ;  /* 0x00000000000079c5 */ /* 0x000fe20000000000 */
[----:B------:R-:W-:Y:S01]  /*2210*/  UMOV UR11, 0xc0000010 ;  /* 0xc0000010000b7882 */ /* 0x000fe20000000000 */
[----:B------:R-:W-:Y:S01]  /*2220*/  UIADD3 UR14, UR5, 0x400, URZ ;  /* 0x00000400050e7890 */ /* 0x000fe2000fffe03f */
[----:B------:R-:W-:Y:S01]  /*2230*/  F2FP.F16.F32.PACK_AB R55, R20, R19 ;  /* 0x000000131437723e */ /* 0x000fe200000000ff */
[----:B------:R-:W-:Y:S01]  /*2240*/  UMOV UR15, 0xc0000010 ;  /* 0xc0000010000f7882 */ /* 0x000fe20000000000 */
[----:B------:R-:W-:Y:S01]  /*2250*/  UIADD3 UR18, UR5, 0x480, URZ ;  /* 0x0000048005127890 */ /* 0x000fe2000fffe03f */
[----:B------:R-:W-:Y:S02]  /*2260*/  UMOV UR19, 0xc0000010 ;  /* 0xc000001000137882 */ /* 0x000fe40000000000 */
[----:B------:R-:W-:Y:S01]  /*2270*/  HGMMA.64x16x16.F32 R104, R24, gdesc[UR8].tnspB, RZ, !UPT, gsb0 ;  /* 0x4020000818687df0 */ /* 0x000fe2000c0008ff */
[----:B------:R-:W-:Y:S01]  /*2280*/  UIADD3 UR22, UR5, 0x500, URZ ;  /* 0x0000050005167890 */ /* 0x000fe2000fffe03f */
[----:B------:R-:W-:Y:S01]  /*2290*/  UMOV UR23, 0xc0000010 ;  /* 0xc000001000177882 */ /* 0x000fe20000000000 */
[----:B------:R-:W-:Y:S01]  /*22a0*/  UIADD3 UR10, UR5, 0x580, URZ ;  /* 0x00000580050a7890 */ /* 0x000fe2000fffe03f */
[----:B------:R-:W-:Y:S01]  /*22b0*/  UMOV UR11, 0xc0000010 ;  /* 0xc0000010000b7882 */ /* 0x000fe20000000000 */
[----:B------:R-:W-:-:S02]  /*22c0*/  WARPGROUP.DEPBAR.LE gsb0, 0x0 ;  /* 0x00008000000079c5 */ /* 0x000fc40000010000 */
[----:B------:R-:W-:-:S06]  /*22d0*/  WARPGROUP.ARRIVE ;  /* 0x00000000000079c5 */ /* 0x000fcc0000000000 */
[----:B------:R-:W-:Y:S01]  /*22e0*/  HGMMA.64x16x16.F32 R96, R24, gdesc[UR12].tnspB, RZ, !UPT, gsb0 ;  /* 0x4020000c18607df0 */ /* 0x000fe2000c0008ff */
[----:B------:R-:W-:Y:S01]  /*22f0*/  UIADD3 UR14, UR5, 0x600, URZ ;  /* 0x00000600050e7890 */ /* 0x000fe2000fffe03f */
[----:B------:R-:W-:Y:S01]  /*2300*/  UMOV UR15, 0xc0000010 ;  /* 0xc0000010000f7882 */ /* 0x000fe20000000000 */
[----:B------:R-:W-:Y:S02]  /*2310*/  WARPGROUP.DEPBAR.LE gsb0, 0x0 ;  /* 0x00008000000079c5 */ /* 0x000fe40000010000 */
        /* <DEDUP_REMOVED lines=20> */
[----:B-1----:R-:W-:-:S06]  /*2460*/  WARPGROUP.ARRIVE ;  /* 0x00000000000079c5 */ /* 0x002fcc0000000000 */
[----:B------:R-:W-:Y:S01]  /*2470*/  HGMMA.64x16x16.F32 R56, R24, gdesc[UR16].tnspB, RZ, !UPT, gsb0 ;  /* 0x4020001018387df0 */ /* 0x000fe2000c0008ff */
[----:B------:R-:W-:Y:S01]  /*2480*/  UIADD3 UR18, UR5, 0x4a0, URZ ;  /* 0x000004a005127890 */ /* 0x000fe2000fffe03f */
[----:B------:R-:W-:Y:S01]  /*2490*/  UMOV UR19, 0xc0000010 ;  /* 0xc000001000137882 */ /* 0x000fe20000000000 */
[----:B------:R-:W-:Y:S02]  /*24a0*/  WARPGROUP.DEPBAR.LE gsb0, 0x0 ;  /* 0x00008000000079c5 */ /* 0x000fe40000010000 */
[----:B------:R-:W-:-:S06]  /*24b0*/  WARPGROUP.ARRIVE ;  /* 0x00000000000079c5 */ /* 0x000fcc0000000000 */
[----:B------:R-:W-:Y:S01]  /*24c0*/  HGMMA.64x16x16.F32 R104, R44, gdesc[UR8].tnspB, R104, gsb0 ;  /* 0x402000082c687df0 */ /* 0x000fe20008000868 */
        /* <DEDUP_REMOVED lines=84> */
[----:B------:R-:W-:Y:S03]  /*2a10*/  HGMMA.64x16x16.F32 R80, R52, gdesc[UR20].tnspB, R80, gsb0 ;  /* 0x4020001434507df0 */ /* 0x000fe60008000850 */
        /* <DEDUP_REMOVED lines=10> */
[----:B------:R-:W-:Y:S05]  /*2ac0*/  @!P0 BRA `(.L_x_21) ;  /* 0x0000000000048947 */ /* 0x000fea0003800000 */
[----:B------:R-:W-:Y:S01]  /*2ad0*/  BPT.TRAP 0x1 ;  /* 0x000000040000795c */ /* 0x000fe20000300000 */
.L_x_21:
[----:B------:R-:W-:Y:S02]  /*2ae0*/  UISETP.GT.U32.AND UP0, UPT, UR4, 0x1, UPT ;  /* 0x000000010400788c */ /* 0x000fe4000bf04070 */
[----:B------:R-:W-:-:S04]  /*2af0*/  UIADD3 UR7, UR36, 0x18828, URZ ;  /* 0x0001882824077890 */ /* 0x000fc8000fffe03f */
[----:B------:R-:W-:Y:S01]  /*2b00*/  PLOP3.LUT P1, PT, PT, PT, UP0, 0x80, 0x0 ;  /* 0x000000000000781c */ /* 0x000fe20003f2f008 */
[----:B------:R-:W-:-:S09]  /*2b10*/  UPRMT UR7, URZ, 0x654, UR7 ;  /* 0x000006543f077896 */ /* 0x000fd20008000007 */
[----:B------:R-:W-:Y:S03]  /*2b20*/  SYNCS.ARRIVE.TRANS64.RED.A1T0 RZ, [UR7], RZ ;  /* 0x000000ffffff79a7 */ /* 0x000fe60008100407 */
[----:B------:R-:W-:Y:S05]  /*2b30*/  @P1 BRA `(.L_x_22) ;  /* 0x0000000000041947 */ /* 0x000fea0003800000 */
[----:B------:R-:W-:Y:S01]  /*2b40*/  BPT.TRAP 0x1 ;  /* 0x000000040000795c */ /* 0x000fe20000300000 */
.L_x_22:
[----:B------:R-:W1:Y:S02]  /*2b50*/  LDC R5, c[0x0][0x28c] ;  /* 0x0000a300ff057b82 */ /* 0x000e640000000800 */
[----:B-1----:R-:W-:-:S13]  /*2b60*/  ISETP.GE.AND P2, PT, R5, 0x41, PT ;  /* 0x000000410500780c */ /* 0x002fda0003f46270 */
[----:B------:R-:W-:Y:S05]  /*2b70*/  @!P2 BRA `(.L_x_23) ;  /* 0x0000002000c0a947 */ /* 0x000fea0003800000 */
[----:B------:R-:W-:Y:S01]  /*2b80*/  IADD3 R5, R5, 0x3f, RZ ;  /* 0x0000003f05057810 */ /* 0x000fe20007ffe0ff */
[----:B------:R-:W-:Y:S01]  /*2b90*/  UMOV UR7, 0x2 ;  /* 0x0000000200077882 */ /* 0x000fe20000000000 */
[----:B------:R-:W-:Y:S01]  /*2ba0*/  MOV R7, R3 ;  /* 0x0000000300077202 */ /* 0x000fe20000000f00 */
[----:B------:R-:W-:Y:S01]  /*2bb0*/  UMOV UR4, 0x1 ;  /* 0x0000000100047882 */ /* 0x000fe20000000000 */
[----:B------:R-:W-:Y:S01]  /*2bc0*/  SHF.R.S32.HI R6, RZ, 0x1f, R5 ;  /* 0x0000001fff067819 */ /* 0x000fe20000011405 */
[----:B------:R-:W-:Y:S01]  /*2bd0*/  ULDC UR38, c[0x0][0x604] ;  /* 0x0001810000267ab9 */ /* 0x000fe20000000800 */
[----:B------:R-:W-:Y:S02]  /*2be0*/  MOV R9, R4 ;  /* 0x0000000400097202 */ /* 0x000fe40000000f00 */
[----:B------:R-:W-:Y:S02]  /*2bf0*/  LEA.HI R5, R6, R5, RZ, 0x6 ;  /* 0x0000000506057211 */ /* 0x000fe400078f30ff */
[----:B------:R-:W-:-:S02]  /*2c00*/  MOV R6, RZ ;  /* 0x000000ff00067202 */ /* 0x000fc40000000f00 */
[----:B------:R-:W-:-:S07]  /*2c10*/  SHF.R.S32.HI R5, RZ, 0x6, R5 ;  /* 0x00000006ff057819 */ /* 0x000fce0000011405 */
.L_x_34:
[----:B------:R-:W-:Y:S05]  /*2c20*/  @!P0 BRA `(.L_x_24) ;  /* 0x0000000000048947 */ /* 0x000fea0003800000 */
[----:B------:R-:W-:Y:S01]  /*2c30*/  BPT.TRAP 0x1 ;  /* 0x000000040000795c */ /* 0x000fe20000300000 */
.L_x_24:
[----:B------:R-:W-:Y:S01]  /*2c40*/  ULEA UR10, UR7, UR36, 0x3 ;  /* 0x00000024070a7291 */ /* 0x000fe2000f8e183f */
[----:B------:R-:W-:-:S08]  /*2c50*/  SHF.L.U32 R3, R6, 0x1f, RZ ;  /* 0x0000001f06037819 */ /* 0x000fd000000006ff */
[----:B------:R-:W1:Y:S02]  /*2c60*/  SYNCS.PHASECHK.TRANS64.TRYWAIT P2, [UR10+0x18800], R3 ;  /* 0x01880003ff0075a7 */ /* 0x000e64000804014a */
[----:B-1----:R-:W-:Y:S05]  /*2c70*/  @!P2 BRA `(.L_x_25) ;  /* 0x00000060000ca947 */ /* 0x002fea0003800000 */
.L_x_103:
[----:B------:R-:W-:Y:S01]  /*2c80*/  UIMAD UR10, UR7, 0x380, UR6 ;  /* 0x00000380070a78a4 */ /* 0x000fe2000f8e0206 */
[----:B------:R-:W-:Y:S01]  /*2c90*/  WARPGROUP.ARRIVE ;  /* 0x00000000000079c5 */ /* 0x000fe20000000000 */
[----:B------:R-:W-:Y:S01]  /*2ca0*/  UMOV UR11, 0xc0000010 ;  /* 0xc0000010000b7882 */ /* 0x000fe20000000000 */
[----:B------:R-:W-:Y:S01]  /*2cb0*/  UMOV UR15, 0xc0000010 ;  /* 0xc0000010000f7882 */ /* 0x000fe20000000000 */
[----:B------:R-:W-:Y:S02]  /*2cc0*/  UIADD3 UR14, UR10, 0x80, URZ ;  /* 0x000000800a0e7890 */ /* 0x000fe4000fffe03f */
[----:B------:R-:W-:Y:S01]  /*2cd0*/  UIADD3 UR18, UR10, 0x100, URZ ;  /* 0x000001000a127890 */ /* 0x000fe2000fffe03f */
[----:B------:R-:W-:Y:S02]  /*2ce0*/  UMOV UR19, 0xc0000010 ;  /* 0xc000001000137882 */ /* 0x000fe40000000000 */
[----:B------:R-:W-:Y:S01]  /*2cf0*/  HGMMA.64x64x16.F32 R24, gdesc[UR8], RZ, !UPT, gsb0 ;  /* 0x00e00000081879f0 */ /* 0x000fe2000c0008ff */
[----:B------:R-:W-:Y:S01]  /*2d00*/  UIADD3 UR22, UR10, 0x180, URZ ;  /* 0x000001800a167890 */ /* 0x000fe2000fffe03f */
[----:B------:R-:W-:Y:S01]  /*2d10*/  UMOV UR23, 0xc0000010 ;  /* 0xc000001000177882 */ /* 0x000fe20000000000 */
[----:B------:R-:W-:Y:S01]  /*2d20*/  UIADD3 UR26, UR10, 0x200, URZ ;  /* 0x000002000a1a7890 */ /* 0x000fe2000fffe03f */
[----:B------:R-:W-:Y:S01]  /*2d30*/  UMOV UR27, 0xc0000010 ;  /* 0xc0000010001b7882 */ /* 0x000fe20000000000 */
[----:B------:R-:W-:Y:S01]  /*2d40*/  UIADD3 UR30, UR10, 0x280, URZ ;  /* 0x000002800a1e7890 */ /* 0x000fe2000fffe03f */
[----:B------:R-:W-:Y:S01]  /*2d50*/  UMOV UR31, 0xc0000010 ;  /* 0xc0000010001f7882 */ /* 0x000fe20000000000 */
[----:B------:R-:W-:Y:S01]  /*2d60*/  UIADD3 UR34, UR10, 0x300, URZ ;  /* 0x000003000a227890 */ /* 0x000fe2000fffe03f */
[----:B------:R-:W-:Y:S01]  /*2d70*/  UMOV UR35, 0xc0000010 ;  /* 0xc000001000237882 */ /* 0x000fe20000000000 */
[----:B------:R-:W-:-:S04]  /*2d80*/  UIADD3 UR7, UR7, 0x1, URZ ;  /* 0x0000000107077890 */ /* 0x000fc8000fffe03f */
[----:B------:R-:W-:-:S04]  /*2d90*/  UISETP.NE.AND UP0, UPT, UR7, 0x5, UPT ;  /* 0x000000050700788c */ /* 0x000fc8000bf05270 */
[----:B------:R-:W-:Y:S02]  /*2da0*/  USEL UR10, URZ, 0x1, UP0 ;  /* 0x000000013f0a7887 */ /* 0x000fe40008000000 */
[----:B------:R-:W-:-:S04]  /*2db0*/  USEL UR7, UR7, URZ, UP0 ;  /* 0x0000003f07077287 */ /* 0x000fc80008000000 */
[----:B------:R-:W-:Y:S01]  /*2dc0*/  LOP3.LUT R6, R6, UR10, RZ, 0x3c, !PT ;  /* 0x0000000a06067c12 */ /* 0x000fe2000f8e3cff */
        /* <DEDUP_REMOVED lines=19> */
[----:B------:R-:W-:Y:S05]  /*2f00*/  @!P0 BRA `(.L_x_26) ;  /* 0x0000000000048947 */ /* 0x000fea0003800000 */
[----:B------:R-:W-:Y:S01]  /*2f10*/  BPT.TRAP 0x1 ;  /* 0x000000040000795c */ /* 0x000fe20000300000 */
.L_x_26:
[----:B-1----:R-:W-:Y:S01]  /*2f20*/  FMNMX R4, R24, R7, !PT ;  /* 0x0000000718047209 */ /* 0x002fe20007800000 */
[----:B------:R-:W-:Y:S01]  /*2f30*/  ULEA UR10, UR7, UR36, 0x3 ;  /* 0x00000024070a7291 */ /* 0x000fe2000f8e183f */
[----:B------:R-:W-:Y:S02]  /*2f40*/  FMNMX R10, R26, R9, !PT ;  /* 0x000000091a0a7209 */ /* 0x000fe40007800000 */
[----:B------:R-:W-:Y:S02]  /*2f50*/  FMNMX R3, R25, R4, !PT ;  /* 0x0000000419037209 */ /* 0x000fe40007800000 */
[----:B------:R-:W-:Y:S02]  /*2f60*/  FMNMX R11, R27, R10, !PT ;  /* 0x0000000a1b0b7209 */ /* 0x000fe40007800000 */
[----:B------:R-:W-:Y:S02]  /*2f70*/  FMNMX R4, R28, R3, !PT ;  /* 0x000000031c047209 */ /* 0x000fe40007800000 */
[----:B------:R-:W-:-:S02]  /*2f80*/  FMNMX R10, R30, R11, !PT ;  /* 0x0000000b1e0a7209 */ /* 0x000fc40007800000 */
[----:B------:R-:W-:Y:S02]  /*2f90*/  FMNMX R3, R29, R4, !PT ;  /* 0x000000041d037209 */ /* 0x000fe40007800000 */
[----:B------:R-:W-:Y:S02]  /*2fa0*/  FMNMX R11, R31, R10, !PT ;  /* 0x0000000a1f0b7209 */ /* 0x000fe40007800000 */
[----:B------:R-:W-:Y:S02]  /*2fb0*/  FMNMX R4, R32, R3, !PT ;  /* 0x0000000320047209 */ /* 0x000fe40007800000 */
[----:B------:R-:W-:Y:S02]  /*2fc0*/  FMNMX R10, R34, R11, !PT ;  /* 0x0000000b220a7209 */ /* 0x000fe40007800000 */
[----:B------:R-:W-:Y:S02]  /*2fd0*/  FMNMX R3, R33, R4, !PT ;  /* 0x0000000421037209 */ /* 0x000fe40007800000 */
[----:B------:R-:W-:-:S02]  /*2fe0*/  FMNMX R11, R35, R10, !PT ;  /* 0x0000000a230b7209 */ /* 0x000fc40007800000 */
        /* <DEDUP_REMOVED lines=10> */
[----:B------:R-:W1:Y:S02]  /*3090*/  SHFL.BFLY PT, R3, R4, 0x1, 0x1f ;  /* 0x0c201f0004037f89 */ /* 0x000e6400000e0000 */
[----:B-1----:R-:W-:Y:S02]  /*30a0*/  FMNMX R8, R4, R3, !PT ;  /* 0x0000000304087209 */ /* 0x002fe40007800000 */
[----:B------:R-:W-:-:S03]  /*30b0*/  FMNMX R4, R38, R11, !PT ;  /* 0x0000000b26047209 */ /* 0x000fc60007800000 */
[----:B------:R-:W1:Y:S01]  /*30c0*/  SHFL.BFLY PT, R3, R8, 0x2, 0x1f ;  /* 0x0c401f0008037f89 */ /* 0x000e6200000e0000 */
[----:B------:R-:W-:-:S04]  /*30d0*/  FMNMX R11, R39, R4, !PT ;  /* 0x00000004270b7209 */ /* 0x000fc80007800000 */
[----:B------:R-:W-:-:S04]  /*30e0*/  FMNMX R4, R42, R11, !PT ;  /* 0x0000000b2a047209 */ /* 0x000fc80007800000 */
[----:B------:R-:W-:-:S04]  /*30f0*/  FMNMX R11, R43, R4, !PT ;  /* 0x000000042b0b7209 */ /* 0x000fc80007800000 */
[----:B------:R-:W-:-:S04]  /*3100*/  FMNMX R4, R46, R11, !PT ;  /* 0x0000000b2e047209 */ /* 0x000fc80007800000 */
[----:B------:R-:W-:-:S04]  /*3110*/  FMNMX R11, R47, R4, !PT ;  /* 0x000000042f0b7209 */ /* 0x000fc80007800000 */
[----:B------:R-:W-:Y:S02]  /*3120*/  FMNMX R4, R50, R11, !PT ;  /* 0x0000000b32047209 */ /* 0x000fe40007800000 */
[----:B-1----:R-:W-:Y:S02]  /*3130*/  FMNMX R3, R8, R3, !PT ;  /* 0x0000000308037209 */ /* 0x002fe40007800000 */
[----:B------:R-:W-:Y:S02]  /*3140*/  FMNMX R11, R51, R4, !PT ;  /* 0x00000004330b7209 */ /* 0x000fe40007800000 */
[C---:B------:R-:W-:Y:S02]  /*3150*/  FSETP.NEU.AND P2, PT, R3.reuse, -INF , PT ;  /* 0xff8000000300780b */ /* 0x040fe40003f4d000 */
[----:B------:R-:W-:Y:S02]  /*3160*/  FMNMX R4, R54, R11, !PT ;  /* 0x0000000b36047209 */ /* 0x000fe40007800000 */
[----:B------:R-:W-:-:S02]  /*3170*/  FSEL R10, R3, RZ, P2 ;  /* 0x000000ff030a7208 */ /* 0x000fc40001000000 */
[----:B------:R-:W-:-:S03]  /*3180*/  FMNMX R4, R55, R4, !PT ;  /* 0x0000000437047209 */ /* 0x000fc60007800000 */
[C---:B------:R-:W-:Y:S01]  /*3190*/  FMUL R8, R10.reuse, UR38 ;  /* 0x000000260a087c20 */ /* 0x040fe20008400000 */
[----:B------:R-:W-:Y:S01]  /*31a0*/  FADD R10, -R10, R7 ;  /* 0x000000070a0a7221 */ /* 0x000fe20000000100 */
[----:B------:R-:W1:Y:S02]  /*31b0*/  SHFL.BFLY PT, R11, R4, 0x1, 0x1f ;  /* 0x0c201f00040b7f89 */ /* 0x000e6400000e0000 */
[--C-:B------:R-:W-:Y:S01]  /*31c0*/  FFMA R24, R24, UR38, -R8.reuse ;  /* 0x0000002618187c23 */ /* 0x100fe20008000808 */
[--C-:B------:R-:W-:Y:S01]  /*31d0*/  FFMA R25, R25, UR38, -R8.reuse ;  /* 0x0000002619197c23 */ /* 0x100fe20008000808 */
[--C-:B------:R-:W-:Y:S01]  /*31e0*/  FFMA R28, R28, UR38, -R8.reuse ;  /* 0x000000261c1c7c23 */ /* 0x100fe20008000808 */
[--C-:B------:R-:W-:Y:S01]  /*31f0*/  FFMA R32, R32, UR38, -R8.reuse ;  /* 0x0000002620207c23 */ /* 0x100fe20008000808 */
[--C-:B------:R-:W-:Y:S01]  /*3200*/  FFMA R29, R29, UR38, -R8.reuse ;  /* 0x000000261d1d7c23 */ /* 0x100fe20008000808 */
[----:B------:R-:W-:Y:S01]  /*3210*/  FSETP.GEU.AND P5, PT, R24, -126, PT ;  /* 0xc2fc00001800780b */ /* 0x000fe20003fae000 */
        /* <DEDUP_REMOVED lines=9> */
[--C-:B------:R-:W-:Y:S01]  /*32b0*/  FFMA R44, R44, UR38, -R8.reuse ;  /* 0x000000262c2c7c23 */ /* 0x100fe20008000808 */
[--C-:B------:R-:W-:Y:S01]  /*32c0*/  FFMA R45, R45, UR38, -R8.reuse ;  /* 0x000000262d2d7c23 */ /* 0x100fe20008000808 */
[--C-:B------:R-:W-:Y:S01]  /*32d0*/  FFMA R48, R48, UR38, -R8.reuse ;  /* 0x0000002630307c23 */ /* 0x100fe20008000808 */
[----:B------:R-:W-:Y:S01]  /*32e0*/  @!P5 FMUL R24, R24, 0.5 ;  /* 0x3f0000001818d820 */ /* 0x000fe20000400000 */
[--C-:B------:R-:W-:Y:S01]  /*32f0*/  FFMA R49, R49, UR38, -R8.reuse ;  /* 0x0000002631317c23 */ /* 0x100fe20008000808 */
[----:B------:R-:W-:Y:S01]  /*3300*/  @!P3 FMUL R25, R25, 0.5 ;  /* 0x3f0000001919b820 */ /* 0x000fe20000400000 */
[--C-:B------:R-:W-:Y:S01]  /*3310*/  FFMA R52, R52, UR38, -R8.reuse ;  /* 0x0000002634347c23 */ /* 0x100fe20008000808 */
[----:B------:R-:W-:Y:S01]  /*3320*/  @!P2 FMUL R28, R28, 0.5 ;  /* 0x3f0000001c1ca820 */ /* 0x000fe20000400000 */
[----:B-1----:R-:W-:Y:S01]  /*3330*/  FMNMX R4, R4, R11, !PT ;  /* 0x0000000b04047209 */ /* 0x002fe20007800000 */
[----:B------:R-:W1:Y:S01]  /*3340*/  MUFU.EX2 R24, R24 ;  /* 0x0000001800187308 */ /* 0x000e620000000800 */
[----:B------:R-:W-:Y:S01]  /*3350*/  @!P6 FMUL R32, R32, 0.5 ;  /* 0x3f0000002020e820 */ /* 0x000fe20000400000 */
[----:B------:R-:W-:Y:S01]  /*3360*/  @!P4 FMUL R29, R29, 0.5 ;  /* 0x3f0000001d1dc820 */ /* 0x000fe20000400000 */
[----:B------:R-:W-:Y:S01]  /*3370*/  FFMA R53, R53, UR38, -R8 ;  /* 0x0000002635357c23 */ /* 0x000fe20008000808 */
[----:B------:R-:W2:Y:S01]  /*3380*/  SHFL.BFLY PT, R15, R4, 0x2, 0x1f ;  /* 0x0c401f00040f7f89 */ /* 0x000ea200000e0000 */
[----:B------:R-:W-:-:S03]  /*3390*/  FMUL R10, R10, UR38 ;  /* 0x000000260a0a7c20 */ /* 0x000fc60008400000 */
[----:B------:R-:W3:Y:S08]  /*33a0*/  MUFU.EX2 R25, R25 ;  /* 0x0000001900197308 */ /* 0x000ef00000000800 */
[----:B------:R-:W4:Y:S01]  /*33b0*/  MUFU.EX2 R28, R28 ;  /* 0x0000001c001c7308 */ /* 0x000f220000000800 */
[----:B-1----:R-:W-:Y:S01]  /*33c0*/  @!P5 FMUL R24, R24, R24 ;  /* 0x000000181818d220 */ /* 0x002fe20000400000 */
[----:B------:R-:W-:-:S06]  /*33d0*/  FSETP.GEU.AND P5, PT, R33, -126, PT ;  /* 0xc2fc00002100780b */ /* 0x000fcc0003fae000 */
[----:B------:R-:W1:Y:S01]  /*33e0*/  MUFU.EX2 R32, R32 ;  /* 0x0000002000207308 */ /* 0x000e620000000800 */
[----:B---3--:R-:W-:Y:S01]  /*33f0*/  @!P3 FMUL R25, R25, R25 ;  /* 0x000000191919b220 */ /* 0x008fe20000400000 */
[----:B------:R-:W-:Y:S02]  /*3400*/  FSETP.GEU.AND P3, PT, R36, -126, PT ;  /* 0xc2fc00002400780b */ /* 0x000fe40003f6e000 */
[----:B--2---:R-:W-:-:S03]  /*3410*/  FMNMX R4, R4, R15, !PT ;  /* 0x0000000f04047209 */ /* 0x004fc60007800000 */
[----:B------:R-:W-:Y:S01]  /*3420*/  @!P5 FMUL R33, R33, 0.5 ;  /* 0x3f0000002121d820 */ /* 0x000fe20000400000 */
[----:B------:R-:W2:Y:S01]  /*3430*/  MUFU.EX2 R29, R29 ;  /* 0x0000001d001d7308 */ /* 0x000ea20000000800 */
[----:B----4-:R-:W-:Y:S01]  /*3440*/  @!P2 FMUL R28, R28, R28 ;  /* 0x0000001c1c1ca220 */ /* 0x010fe20000400000 */
[----:B------:R-:W-:-:S05]  /*3450*/  FSETP.GEU.AND P2, PT, R37, -126, PT ;  /* 0xc2fc00002500780b */ /* 0x000fca0003f4e000 */
        /* <DEDUP_REMOVED lines=23> */
[----:B------:R-:W-:-:S03]  /*35d0*/  FSETP.NEU.AND P6, PT, R4, -INF , PT ;  /* 0xff8000000400780b */ /* 0x000fc60003fcd000 */
[----:B------:R-:W-:Y:S01]  /*35e0*/  FADD R7, R25, R12 ;  /* 0x0000000c19077221 */ /* 0x000fe20000000000 */
[----:B------:R-:W-:Y:S01]  /*35f0*/  FSEL R18, R4, RZ, P6 ;  /* 0x000000ff04127208 */ /* 0x000fe20003000000 */
[----:B------:R-:W-:Y:S01]  /*3600*/  @!P2 FMUL R48, R48, 0.5 ;  /* 0x3f0000003030a820 */ /* 0x000fe20000400000 */
[----:B------:R-:W3:Y:S01]  /*3610*/  MUFU.EX2 R14, R45 ;  /* 0x0000002d000e7308 */ /* 0x000ee20000000800 */
[----:B-1----:R-:W-:Y:S01]  /*3620*/  @!P4 FMUL R11, R11, R11 ;  /* 0x0000000b0b0bc220 */ /* 0x002fe20000400000 */
[----:B------:R-:W-:Y:S01]  /*3630*/  FSETP.GEU.AND P4, PT, R49, -126, PT ;  /* 0xc2fc00003100780b */ /* 0x000fe20003f8e000 */
[----:B------:R-:W-:Y:S01]  /*3640*/  FMUL R19, R18, UR38 ;  /* 0x0000002612137c20 */ /* 0x000fe20008400000 */
[----:B------:R-:W-:Y:S01]  /*3650*/  FSETP.GEU.AND P6, PT, R52, -126, PT ;  /* 0xc2fc00003400780b */ /* 0x000fe20003fce000 */
[----:B------:R-:W-:Y:S01]  /*3660*/  FADD R18, -R18, R9 ;  /* 0x0000000912127221 */ /* 0x000fe20000000100 */
[----:B------:R-:W-:Y:S01]  /*3670*/  FADD R9, R24, R11 ;  /* 0x0000000b18097221 */ /* 0x000fe20000000000 */
[--C-:B------:R-:W-:Y:S01]  /*3680*/  FFMA R26, R26, UR38, -R19.reuse ;  /* 0x000000261a1a7c23 */ /* 0x100fe20008000813 */
[----:B------:R-:W1:Y:S01]  /*3690*/  MUFU.EX2 R15, R48 ;  /* 0x00000030000f7308 */ /* 0x000e620000000800 */
[----:B--2---:R-:W-:Y:S01]  /*36a0*/  @!P5 FMUL R13, R13, R13 ;  /* 0x0000000d0d0dd220 */ /* 0x004fe20000400000 */
[----:B------:R-:W-:Y:S01]  /*36b0*/  FSETP.GEU.AND P5, PT, R53, -126, PT ;  /* 0xc2fc00003500780b */ /* 0x000fe20003fae000 */
[--C-:B------:R-:W-:Y:S01]  /*36c0*/  FFMA R20, R27, UR38, -R19.reuse ;  /* 0x000000261b147c23 */ /* 0x100fe20008000813 */
[--C-:B------:R-:W-:Y:S01]  /*36d0*/  FFMA R21, R30, UR38, -R19.reuse ;  /* 0x000000261e157c23 */ /* 0x100fe20008000813 */
[--C-:B------:R-:W-:Y:S01]  /*36e0*/  FFMA R22, R31, UR38, -R19.reuse ;  /* 0x000000261f167c23 */ /* 0x100fe20008000813 */
[--C-:B------:R-:W-:Y:S01]  /*36f0*/  FFMA R23, R34, UR38, -R19.reuse ;  /* 0x0000002622177c23 */ /* 0x100fe20008000813 */
[----:B------:R-:W-:Y:S01]  /*3700*/  @!P4 FMUL R49, R49, 0.5 ;  /* 0x3f0000003131c820 */ /* 0x000fe20000400000 */
[--C-:B------:R-:W-:Y:S01]  /*3710*/  FFMA R42, R42, UR38, -R19.reuse ;  /* 0x000000262a2a7c23 */ /* 0x100fe20008000813 */
[----:B---3--:R-:W-:Y:S01]  /*3720*/  @!P3 FMUL R14, R14, R14 ;  /* 0x0000000e0e0eb220 */ /* 0x008fe20000400000 */
[----:B------:R-:W-:Y:S01]  /*3730*/  FSETP.GEU.AND P3, PT, R26, -126, PT ;  /* 0xc2fc00001a00780b */ /* 0x000fe20003f6e000 */
[----:B------:R-:W2:Y:S01]  /*3740*/  MUFU.EX2 R8, R49 ;  /* 0x0000003100087308 */ /* 0x000ea20000000800 */
[----:B------:R-:W-:Y:S01]  /*3750*/  @!P6 FMUL R52, R52, 0.5 ;  /* 0x3f0000003434e820 */ /* 0x000fe20000400000 */
[--C-:B------:R-:W-:Y:S01]  /*3760*/  FFMA R43, R43, UR38, -R19.reuse ;  /* 0x000000262b2b7c23 */ /* 0x100fe20008000813 */
[--C-:B------:R-:W-:Y:S01]  /*3770*/  FFMA R46, R46, UR38, -R19.reuse ;  /* 0x000000262e2e7c23 */ /* 0x100fe20008000813 */
[----:B------:R-:W-:Y:S01]  /*3780*/  @!P5 FMUL R53, R53, 0.5 ;  /* 0x3f0000003535d820 */ /* 0x000fe20000400000 */
[--C-:B------:R-:W-:Y:S01]  /*3790*/  FFMA R47, R47, UR38, -R19.reuse ;  /* 0x000000262f2f7c23 */ /* 0x100fe20008000813 */
[----:B-1----:R-:W-:Y:S01]  /*37a0*/  @!P2 FMUL R15, R15, R15 ;  /* 0x0000000f0f0fa220 */ /* 0x002fe20000400000 */
[----:B------:R-:W-:Y:S01]  /*37b0*/  FSETP.GEU.AND P2, PT, R20, -126, PT ;  /* 0xc2fc00001400780b */ /* 0x000fe20003f4e000 */
[----:B------:R-:W1:Y:S01]  /*37c0*/  MUFU.EX2 R17, R52 ;  /* 0x0000003400117308 */ /* 0x000e620000000800 */
[--C-:B------:R-:W-:Y:S01]  /*37d0*/  FFMA R50, R50, UR38, -R19.reuse ;  /* 0x0000002632327c23 */ /* 0x100fe20008000813 */
[--C-:B------:R-:W-:Y:S01]  /*37e0*/  FFMA R51, R51, UR38, -R19.reuse ;  /* 0x0000002633337c23 */ /* 0x100fe20008000813 */
[--C-:B------:R-:W-:Y:S01]  /*37f0*/  FFMA R54, R54, UR38, -R19.reuse ;  /* 0x0000002636367c23 */ /* 0x100fe20008000813 */
[----:B------:R-:W-:Y:S01]  /*3800*/  @!P3 FMUL R26, R26, 0.5 ;  /* 0x3f0000001a1ab820 */ /* 0x000fe20000400000 */
[----:B------:R-:W-:Y:S01]  /*3810*/  FFMA R55, R55, UR38, -R19 ;  /* 0x0000002637377c23 */ /* 0x000fe20008000813 */
[----:B------:R-:W-:-:S02]  /*3820*/  F2FP.F16.F32.PACK_AB R24, R25, R24 ;  /* 0x000000181918723e */ /* 0x000fc400000000ff */
[----:B------:R-:W3:Y:S01]  /*3830*/  MUFU.EX2 R16, R53 ;  /* 0x0000003500107308 */ /* 0x000ee20000000800 */
[----:B--2---:R-:W-:Y:S01]  /*3840*/  @!P4 FMUL R8, R8, R8 ;  /* 0x000000080808c220 */ /* 0x004fe20000400000 */
[----:B------:R-:W-:Y:S02]  /*3850*/  FSETP.GEU.AND P4, PT, R21, -126, PT ;  /* 0xc2fc00001500780b */ /* 0x000fe40003f8e000 */
[----:B------:R-:W-:-:S04]  /*3860*/  @!P2 FMUL R20, R20, 0.5 ;  /* 0x3f0000001414a820 */ /* 0x000fc80000400000 */
[----:B------:R2:W4:Y:S01]  /*3870*/  MUFU.EX2 R27, R26 ;  /* 0x0000001a001b7308 */ /* 0x0005220000000800 */
[----:B-1----:R-:W-:Y:S01]  /*3880*/  @!P6 FMUL R17, R17, R17 ;  /* 0x000000111111e220 */ /* 0x002fe20000400000 */
[----:B------:R-:W-:-:S05]  /*3890*/  FSETP.GEU.AND P6, PT, R22, -126, PT ;  /* 0xc2fc00001600780b */ /* 0x000fca0003fce000 */
[----:B------:R-:W-:Y:S01]  /*38a0*/  @!P4 FMUL R21, R21, 0.5 ;  /* 0x3f0000001515c820 */ /* 0x000fe20000400000 */
[----:B------:R1:W5:Y:S01]  /*38b0*/  MUFU.EX2 R30, R20 ;  /* 0x00000014001e7308 */ /* 0x0003620000000800 */
[----:B--2---:R-:W-:Y:S01]  /*38c0*/  FFMA R26, R35, UR38, -R19 ;  /* 0x00000026231a7c23 */ /* 0x004fe20008000813 */
[----:B---3--:R-:W-:Y:S01]  /*38d0*/  @!P5 FMUL R16, R16, R16 ;  /* 0x000000101010d220 */ /* 0x008fe20000400000 */
[----:B------:R-:W-:-:S04]  /*38e0*/  FSETP.GEU.AND P5, PT, R23, -126, PT ;  /* 0xc2fc00001700780b */ /* 0x000fc80003fae000 */
[----:B------:R-:W-:Y:S01]  /*38f0*/  @!P6 FMUL R22, R22, 0.5 ;  /* 0x3f0000001616e820 */ /* 0x000fe20000400000 */
[----:B------:R2:W3:Y:S01]  /*3900*/  MUFU.EX2 R31, R21 ;  /* 0x00000015001f7308 */ /* 0x0004e20000000800 */
[----:B----4-:R-:W-:Y:S01]  /*3910*/  @!P3 FMUL R27, R27, R27 ;  /* 0x0000001b1b1bb220 */ /* 0x010fe20000400000 */
[----:B------:R-:W-:Y:S01]  /*3920*/  FSETP.GEU.AND P3, PT, R26, -126, PT ;  /* 0xc2fc00001a00780b */ /* 0x000fe20003f6e000 */
[----:B-1----:R-:W-:-:S05]  /*3930*/  FFMA R20, R38, UR38, -R19 ;  /* 0x0000002626147c23 */ /* 0x002fca0008000813 */
[----:B------:R-:W-:Y:S01]  /*3940*/  @!P5 FMUL R23, R23, 0.5 ;  /* 0x3f0000001717d820 */ /* 0x000fe20000400000 */
[----:B--2---:R-:W-:Y:S01]  /*3950*/  FFMA R21, R39, UR38, -R19 ;  /* 0x0000002627157c23 */ /* 0x004fe20008000813 */
[----:B------:R1:W2:Y:S01]  /*3960*/  MUFU.EX2 R34, R22 ;  /* 0x0000001600227308 */ /* 0x0002a20000000800 */
[----:B-----5:R-:W-:Y:S01]  /*3970*/  @!P2 FMUL R30, R30, R30 ;  /* 0x0000001e1e1ea220 */ /* 0x020fe20000400000 */
[----:B------:R-:W-:Y:S01]  /*3980*/  FSETP.GEU.AND P2, PT, R20, -126, PT ;  /* 0xc2fc00001400780b */ /* 0x000fe20003f4e000 */
[----:B------:R-:W-:Y:S02]  /*3990*/  FADD R19, R29, R14 ;  /* 0x0000000e1d137221 */ /* 0x000fe40000000000 */
[----:B------:R-:W-:Y:S01]  /*39a0*/  @!P3 FMUL R26, R26, 0.5 ;  /* 0x3f0000001a1ab820 */ /* 0x000fe20000400000 */
[----:B------:R-:W-:Y:S01]  /*39b0*/  F2FP.F16.F32.PACK_AB R25, R30, R27 ;  /* 0x0000001b1e19723e */ /* 0x000fe200000000ff */
[----:B---3--:R-:W-:Y:S01]  /*39c0*/  @!P4 FMUL R31, R31, R31 ;  /* 0x0000001f1f1fc220 */ /* 0x008fe20000400000 */
[----:B------:R-:W3:Y:S01]  /*39d0*/  MUFU.EX2 R35, R23 ;  /* 0x0000001700237308 */ /* 0x000ee20000000800 */
[----:B------:R-:W-:Y:S01]  /*39e0*/  FSETP.GEU.AND P4, PT, R21, -126, PT ;  /* 0xc2fc00001500780b */ /* 0x000fe20003f8e000 */
[----:B-1----:R-:W-:-:S04]  /*39f0*/  FADD R22, R37, R16 ;  /* 0x0000001025167221 */ /* 0x002fc80000000000 */
[----:B------:R-:W-:Y:S01]  /*3a00*/  FADD R22, R19, R22 ;  /* 0x0000001613167221 */ /* 0x000fe20000000000 */
[----:B------:R-:W-:Y:S01]  /*3a10*/  @!P2 FMUL R20, R20, 0.5 ;  /* 0x3f0000001414a820 */ /* 0x000fe20000400000 */
[----:B------:R1:W4:Y:S01]  /*3a20*/  MUFU.EX2 R38, R26 ;  /* 0x0000001a00267308 */ /* 0x0003220000000800 */
[----:B--2---:R-:W-:Y:S01]  /*3a30*/  @!P6 FMUL R34, R34, R34 ;  /* 0x000000222222e220 */ /* 0x004fe20000400000 */
[----:B------:R-:W-:-:S04]  /*3a40*/  FSETP.GEU.AND P6, PT, R42, -126, PT ;  /* 0xc2fc00002a00780b */ /* 0x000fc80003fce000 */
[----:B------:R-:W-:Y:S02]  /*3a50*/  @!P4 FMUL R21, R21, 0.5 ;  /* 0x3f0000001515c820 */ /* 0x000fe40000400000 */
[----:B------:R2:W5:Y:S01]  /*3a60*/  MUFU.EX2 R39, R20 ;  /* 0x0000001400277308 */ /* 0x0005620000000800 */
[----:B---3--:R-:W-:Y:S01]  /*3a70*/  @!P5 FMUL R35, R35, R35 ;  /* 0x000000232323d220 */ /* 0x008fe20000400000 */
[----:B------:R-:W-:Y:S01]  /*3a80*/  FSETP.GEU.AND P5, PT, R43, -126, PT ;  /* 0xc2fc00002b00780b */ /* 0x000fe20003fae000 */
[----:B-1----:R-:W-:Y:S01]  /*3a90*/  FMUL R26, R18, UR38 ;  /* 0x00000026121a7c20 */ /* 0x002fe20008400000 */
[----:B------:R-:W-:-:S03]  /*3aa0*/  FADD R18, R33, R8 ;  /* 0x0000000821127221 */ /* 0x000fc60000000000 */
[----:B------:R-:W-:Y:S01]  /*3ab0*/  @!P6 FMUL R42, R42, 0.5 ;  /* 0x3f0000002a2ae820 */ /* 0x000fe20000400000 */
[----:B------:R1:W3:Y:S01]  /*3ac0*/  MUFU.EX2 R40, R21 ;  /* 0x0000001500287308 */ /* 0x0002e20000000800 */
[----:B----4-:R-:W-:Y:S01]  /*3ad0*/  @!P3 FMUL R38, R38, R38 ;  /* 0x000000262626b220 */ /* 0x010fe20000400000 */
[----:B------:R-:W-:Y:S01]  /*3ae0*/  FSETP.GEU.AND P3, PT, R46, -126, PT ;  /* 0xc2fc00002e00780b */ /* 0x000fe20003f6e000 */
[----:B------:R-:W-:Y:S01]  /*3af0*/  FADD R23, R7, R18 ;  /* 0x0000001207177221 */ /* 0x000fe20000000000 */
[----:B--2---:R-:W-:Y:S01]  /*3b00*/  FADD R20, R32, R15 ;  /* 0x0000000f20147221 */ /* 0x004fe20000000000 */
[----:B------:R-:W-:Y:S01]  /*3b10*/  FADD R18, R28, R13 ;  /* 0x0000000d1c127221 */ /* 0x000fe20000000000 */
[----:B------:R-:W-:Y:S01]  /*3b20*/  F2FP.F16.F32.PACK_AB R32, R33, R32 ;  /* 0x000000202120723e */ /* 0x000fe200000000ff */
[----:B------:R-:W-:Y:S01]  /*3b30*/  @!P5 FMUL R43, R43, 0.5 ;  /* 0x3f0000002b2bd820 */ /* 0x000fe20000400000 */
[----:B------:R-:W2:Y:S01]  /*3b40*/  MUFU.EX2 R42, R42 ;  /* 0x0000002a002a7308 */ /* 0x000ea20000000800 */
[----:B-----5:R-:W-:Y:S01]  /*3b50*/  @!P2 FMUL R39, R39, R39 ;  /* 0x000000272727a220 */ /* 0x020fe20000400000 */
[----:B------:R-:W-:Y:S01]  /*3b60*/  FSETP.GEU.AND P2, PT, R47, -126, PT ;  /* 0xc2fc00002f00780b */ /* 0x000fe20003f4e000 */
[----:B-1----:R-:W-:Y:S01]  /*3b70*/  FADD R21, R36, R17 ;  /* 0x0000001124157221 */ /* 0x002fe20000000000 */
[----:B------:R-:W-:Y:S01]  /*3b80*/  FADD R9, R9, R20 ;  /* 0x0000001409097221 */ /* 0x000fe20000000000 */
[----:B------:R-:W-:Y:S01]  /*3b90*/  FADD R22, R23, R22 ;  /* 0x0000001617167221 */ /* 0x000fe20000000000 */
[----:B------:R-:W-:Y:S01]  /*3ba0*/  F2FP.F16.F32.PACK_AB R33, R38, R35 ;  /* 0x000000232621723e */ /* 0x000fe200000000ff */
[----:B------:R-:W-:Y:S01]  /*3bb0*/  @!P3 FMUL R46, R46, 0.5 ;  /* 0x3f0000002e2eb820 */ /* 0x000fe20000400000 */
[----:B------:R-:W1:Y:S01]  /*3bc0*/  MUFU.EX2 R43, R43 ;  /* 0x0000002b002b7308 */ /* 0x000e620000000800 */
[----:B---3--:R-:W-:Y:S01]  /*3bd0*/  @!P4 FMUL R40, R40, R40 ;  /* 0x000000282828c220 */ /* 0x008fe20000400000 */
[----:B------:R-:W-:Y:S01]  /*3be0*/  FSETP.GEU.AND P4, PT, R50, -126, PT ;  /* 0xc2fc00003200780b */ /* 0x000fe20003f8e000 */
[----:B------:R-:W-:-:S04]  /*3bf0*/  FADD R18, R18, R21 ;  /* 0x0000001512127221 */ /* 0x000fc80000000000 */
[----:B------:R-:W-:Y:S01]  /*3c00*/  @!P2 FMUL R47, R47, 0.5 ;  /* 0x3f0000002f2fa820 */ /* 0x000fe20000400000 */
[----:B------:R-:W3:Y:S01]  /*3c10*/  MUFU.EX2 R46, R46 ;  /* 0x0000002e002e7308 */ /* 0x000ee20000000800 */
[----:B--2---:R-:W-:Y:S01]  /*3c20*/  @!P6 FMUL R42, R42, R42 ;  /* 0x0000002a2a2ae220 */ /* 0x004fe20000400000 */
[----:B------:R-:W-:Y:S01]  /*3c30*/  FSETP.GEU.AND P6, PT, R51, -126, PT ;  /* 0xc2fc00003300780b */ /* 0x000fe20003fce000 */
[----:B------:R-:W-:-:S04]  /*3c40*/  FADD R9, R9, R18 ;  /* 0x0000001209097221 */ /* 0x000fc80000000000 */
[----:B------:R-:W-:Y:S01]  /*3c50*/  @!P4 FMUL R50, R50, 0.5 ;  /* 0x3f0000003232c820 */ /* 0x000fe20000400000 */
[----:B------:R-:W2:Y:S01]  /*3c60*/  MUFU.EX2 R47, R47 ;  /* 0x0000002f002f7308 */ /* 0x000ea20000000800 */
[----:B-1----:R-:W-:Y:S01]  /*3c70*/  @!P5 FMUL R43, R43, R43 ;  /* 0x0000002b2b2bd220 */ /* 0x002fe20000400000 */
[----:B------:R-:W-:Y:S01]  /*3c80*/  FSETP.GEU.AND P5, PT, R54, -126, PT ;  /* 0xc2fc00003600780b */ /* 0x000fe20003fae000 */
[----:B------:R-:W-:Y:S01]  /*3c90*/  FADD R22, R9, R22 ;  /* 0x0000001609167221 */ /* 0x000fe20000000000 */
[----:B------:R-:W-:Y:S01]  /*3ca0*/  SHF.L.U32 R9, R6, 0x1f, RZ ;  /* 0x0000001f06097819 */ /* 0x000fe200000006ff */
[----:B------:R-:W-:Y:S01]  /*3cb0*/  FADD R20, R30, R43 ;  /* 0x0000002b1e147221 */ /* 0x000fe20000000000 */
[----:B------:R-:W-:Y:S01]  /*3cc0*/  F2FP.F16.F32.PACK_AB R30, R14, R13 ;  /* 0x0000000d0e1e723e */ /* 0x000fe200000000ff */
[----:B------:R-:W-:Y:S01]  /*3cd0*/  @!P6 FMUL R51, R51, 0.5 ;  /* 0x3f0000003333e820 */ /* 0x000fe20000400000 */
[----:B------:R-:W1:Y:S01]  /*3ce0*/  MUFU.EX2 R50, R50 ;  /* 0x0000003200327308 */ /* 0x000e620000000800 */
[----:B---3--:R-:W-:Y:S01]  /*3cf0*/  @!P3 FMUL R46, R46, R46 ;  /* 0x0000002e2e2eb220 */ /* 0x008fe20000400000 */
[----:B------:R-:W-:-:S03]  /*3d00*/  FSETP.GEU.AND P3, PT, R55, -126, PT ;  /* 0xc2fc00003700780b */ /* 0x000fc60003f6e000 */
[----:B------:R-:W-:Y:S02]  /*3d10*/  FADD R21, R31, R46 ;  /* 0x0000002e1f157221 */ /* 0x000fe40000000000 */
[----:B------:R-:W-:Y:S01]  /*3d20*/  @!P5 FMUL R54, R54, 0.5 ;  /* 0x3f0000003636d820 */ /* 0x000fe20000400000 */
[----:B------:R-:W3:Y:S01]  /*3d30*/  MUFU.EX2 R51, R51 ;  /* 0x0000003300337308 */ /* 0x000ee20000000800 */
[----:B--2---:R-:W-:Y:S01]  /*3d40*/  @!P2 FMUL R47, R47, R47 ;  /* 0x0000002f2f2fa220 */ /* 0x004fe20000400000 */
[----:B------:R-:W-:-:S03]  /*3d50*/  FSETP.GEU.AND P2, PT, R10, -126, PT ;  /* 0xc2fc00000a00780b */ /* 0x000fc60003f4e000 */
[----:B------:R-:W-:Y:S02]  /*3d60*/  FADD R41, R34, R47 ;  /* 0x0000002f22297221 */ /* 0x000fe40000000000 */
[----:B------:R-:W-:Y:S01]  /*3d70*/  @!P3 FMUL R55, R55, 0.5 ;  /* 0x3f0000003737b820 */ /* 0x000fe20000400000 */
[----:B------:R-:W2:Y:S01]  /*3d80*/  MUFU.EX2 R54, R54 ;  /* 0x0000003600367308 */ /* 0x000ea20000000800 */
[----:B-1----:R-:W-:Y:S01]  /*3d90*/  @!P4 FMUL R50, R50, R50 ;  /* 0x000000323232c220 */ /* 0x002fe20000400000 */
[----:B------:R-:W-:-:S03]  /*3da0*/  FSETP.GEU.AND P4, PT, R26, -126, PT ;  /* 0xc2fc00001a00780b */ /* 0x000fc60003f8e000 */
[----:B------:R-:W-:Y:S01]  /*3db0*/  FADD R45, R35, R50 ;  /* 0x00000032232d7221 */ /* 0x000fe20000000000 */
[----:B------:R-:W-:Y:S01]  /*3dc0*/  F2FP.F16.F32.PACK_AB R35, R40, R39 ;  /* 0x000000272823723e */ /* 0x000fe200000000ff */
[----:B------:R-:W-:Y:S01]  /*3dd0*/  @!P2 FMUL R10, R10, 0.5 ;  /* 0x3f0000000a0aa820 */ /* 0x000fe20000400000 */
[----:B------:R-:W1:Y:S01]  /*3de0*/  MUFU.EX2 R55, R55 ;  /* 0x0000003700377308 */ /* 0x000e620000000800 */
[----:B---3--:R-:W-:-:S04]  /*3df0*/  @!P6 FMUL R51, R51, R51 ;  /* 0x000000333333e220 */ /* 0x008fc80000400000 */
[----:B------:R-:W-:Y:S01]  /*3e00*/  FADD R49, R38, R51 ;  /* 0x0000003326317221 */ /* 0x000fe20000000000 */
[----:B------:R-:W-:Y:S01]  /*3e10*/  F2FP.F16.F32.PACK_AB R38, R16, R17 ;  /* 0x000000111026723e */ /* 0x000fe200000000ff */
[----:B------:R-:W-:Y:S01]  /*3e20*/  @!P4 FMUL R26, R26, 0.5 ;  /* 0x3f0000001a1ac820 */ /* 0x000fe20000400000 */
[----:B------:R3:W4:Y:S01]  /*3e30*/  MUFU.EX2 R7, R10 ;  /* 0x0000000a00077308 */ /* 0x0007220000000800 */
[----:B--2---:R-:W-:Y:S01]  /*3e40*/  @!P5 FMUL R54, R54, R54 ;  /* 0x000000363636d220 */ /* 0x004fe20000400000 */
[----:B------:R-:W-:-:S06]  /*3e50*/  FADD R20, R20, R49 ;  /* 0x0000003114147221 */ /* 0x000fcc0000000000 */
[----:B------:R2:W5:Y:S01]  /*3e60*/  MUFU.EX2 R19, R26 ;  /* 0x0000001a00137308 */ /* 0x0005620000000800 */
[----:B-1----:R-:W-:Y:S01]  /*3e70*/  @!P3 FMUL R55, R55, R55 ;  /* 0x000000373737b220 */ /* 0x002fe20000400000 */
[----:B---3--:R-:W-:Y:S01]  /*3e80*/  FADD R10, R27, R42 ;  /* 0x0000002a1b0a7221 */ /* 0x008fe20000000000 */
[----:B------:R-:W-:Y:S02]  /*3e90*/  F2FP.F16.F32.PACK_AB R27, R34, R31 ;  /* 0x0000001f221b723e */ /* 0x000fe400000000ff */
[----:B------:R-:W-:Y:S01]  /*3ea0*/  FADD R44, R40, R55 ;  /* 0x00000037282c7221 */ /* 0x000fe20000000000 */
[----:B------:R-:W-:Y:S01]  /*3eb0*/  FADD R10, R10, R45 ;  /* 0x0000002d0a0a7221 */ /* 0x000fe20000000000 */
[----:B------:R-:W-:Y:S01]  /*3ec0*/  F2FP.F16.F32.PACK_AB R34, R37, R36 ;  /* 0x000000242522723e */ /* 0x000fe200000000ff */
[----:B--2---:R-:W-:Y:S01]  /*3ed0*/  FADD R26, R39, R54 ;  /* 0x00000036271a7221 */ /* 0x004fe20000000000 */
[----:B------:R-:W-:Y:S01]  /*3ee0*/  FADD R41, R41, R44 ;  /* 0x0000002c29297221 */ /* 0x000fe20000000000 */
[----:B----4-:R-:W-:Y:S01]  /*3ef0*/  @!P2 FMUL R7, R7, R7 ;  /* 0x000000070707a220 */ /* 0x010fe20000400000 */
[----:B------:R1:W2:Y:S01]  /*3f00*/  SYNCS.PHASECHK.TRANS64.TRYWAIT P2, [UR10+0x18800], R9 ;  /* 0x01880009ff0075a7 */ /* 0x0002a2000804014a */
[----:B------:R-:W-:Y:S01]  /*3f10*/  FADD R21, R21, R26 ;  /* 0x0000001a15157221 */ /* 0x000fe20000000000 */
[----:B------:R-:W-:Y:S01]  /*3f20*/  FADD R41, R20, R41 ;  /* 0x0000002914297221 */ /* 0x000fe20000000000 */
[----:B------:R-:W-:Y:S01]  /*3f30*/  F2FP.F16.F32.PACK_AB R26, R29, R28 ;  /* 0x0000001c1d1a723e */ /* 0x000fe200000000ff */
[----:B------:R-:W-:Y:S01]  /*3f40*/  FFMA R0, R7, R0, R22 ;  /* 0x0000000007007223 */ /* 0x000fe20000000016 */
[----:B------:R-:W-:Y:S01]  /*3f50*/  FADD R10, R10, R21 ;  /* 0x000000150a0a7221 */ /* 0x000fe20000000000 */
[----:B-----5:R-:W-:Y:S01]  /*3f60*/  @!P4 FMUL R19, R19, R19 ;  /* 0x000000131313c220 */ /* 0x020fe20000400000 */
[-C--:B------:R-:W-:Y:S01]  /*3f70*/  FMUL R104, R104, R7.reuse ;  /* 0x0000000768687220 */ /* 0x080fe20000400000 */
[-C--:B------:R-:W-:Y:S01]  /*3f80*/  FMUL R105, R105, R7.reuse ;  /* 0x0000000769697220 */ /* 0x080fe20000400000 */
[----:B------:R-:W-:Y:S01]  /*3f90*/  FADD R10, R10, R41 ;  /* 0x000000290a0a7221 */ /* 0x000fe20000000000 */
[-C--:B------:R-:W-:Y:S01]  /*3fa0*/  FMUL R108, R108, R7.reuse ;  /* 0x000000076c6c7220 */ /* 0x080fe20000400000 */
[-C--:B------:R-:W-:Y:S01]  /*3fb0*/  FMUL R109, R109, R7.reuse ;  /* 0x000000076d6d7220 */ /* 0x080fe20000400000 */
[-C--:B------:R-:W-:Y:S01]  /*3fc0*/  FMUL R96, R96, R7.reuse ;  /* 0x0000000760607220 */ /* 0x080fe20000400000 */
[----:B------:R-:W-:Y:S01]  /*3fd0*/  FFMA R2, R19, R2, R10 ;  /* 0x0000000213027223 */ /* 0x000fe2000000000a */
[-C--:B------:R-:W-:Y:S01]  /*3fe0*/  FMUL R97, R97, R7.reuse ;  /* 0x0000000761617220 */ /* 0x080fe20000400000 */
        /* <DEDUP_REMOVED lines=21> */
[----:B------:R-:W-:Y:S01]  /*4140*/  FMUL R61, R61, R7 ;  /* 0x000000073d3d7220 */ /* 0x000fe20000400000 */
        /* <DEDUP_REMOVED lines=28> */
[----:B------:R-:W-:-:S02]  /*4310*/  F2FP.F16.F32.PACK_AB R28, R12, R11 ;  /* 0x0000000b0c1c723e */ /* 0x000fc400000000ff */
[----:B------:R-:W-:Y:S02]  /*4320*/  F2FP.F16.F32.PACK_AB R29, R43, R42 ;  /* 0x0000002a2b1d723e */ /* 0x000fe400000000ff */
[----:B------:R-:W-:Y:S02]  /*4330*/  F2FP.F16.F32.PACK_AB R31, R47, R46 ;  /* 0x0000002e2f1f723e */ /* 0x000fe400000000ff */
[----:B------:R-:W-:Y:S02]  /*4340*/  F2FP.F16.F32.PACK_AB R36, R8, R15 ;  /* 0x0000000f0824723e */ /* 0x000fe400000000ff */
[----:B------:R-:W-:Y:S01]  /*4350*/  F2FP.F16.F32.PACK_AB R37, R51, R50 ;  /* 0x000000323325723e */ /* 0x000fe200000000ff */
[----:B-12---:R-:W-:Y:S06]  /*4360*/  @!P0 BRA `(.L_x_27) ;  /* 0x0000000000048947 */ /* 0x006fec0003800000 */
[----:B------:R-:W-:Y:S01]  /*4370*/  BPT.TRAP 0x1 ;  /* 0x000000040000795c */ /* 0x000fe20000300000 */
.L_x_27:
[----:B------:R-:W-:Y:S05]  /*4380*/  @P2 BRA `(.L_x_28) ;  /* 0x0000000000082947 */ /* 0x000fea0003800000 */
[----:B------:R-:W1:Y:S02]  /*4390*/  SYNCS.PHASECHK.TRANS64.TRYWAIT P2, [UR10+0x18800], R9 ;  /* 0x01880009ff0075a7 */ /* 0x000e64000804014a */
[----:B-1----:R-:W-:Y:S05]  /*43a0*/  @!P2 BRA `(.L_x_29) ;  /* 0x000000480058a947 */ /* 0x002fea0003800000 */
.L_x_28:
[----:B------:R-:W-:Y:S01]  /*43b0*/  UIMAD UR10, UR7, 0x380, UR5 ;  /* 0x00000380070a78a4 */ /* 0x000fe2000f8e0205 */
[----:B------:R-:W-:Y:S01]  /*43c0*/  WARPGROUP.ARRIVE ;  /* 0x00000000000079c5 */ /* 0x000fe20000000000 */
[----:B------:R-:W-:Y:S01]  /*43d0*/  UMOV UR11, 0xc0000010 ;  /* 0xc0000010000b7882 */ /* 0x000fe20000000000 */
[----:B------:R-:W-:Y:S01]  /*43e0*/  UMOV UR15, 0xc0000010 ;  /* 0xc0000010000f7882 */ /* 0x000fe20000000000 */
[----:B------:R-:W-:Y:S01]  /*43f0*/  UIADD3 UR14, UR10, 0x80, URZ ;  /* 0x000000800a0e7890 */ /* 0x000fe2000fffe03f */
[----:B------:R-:W-:Y:S01]  /*4400*/  F2FP.F16.F32.PACK_AB R39, R55, R54 ;  /* 0x000000363727723e */ /* 0x000fe200000000ff */
[----:B------:R-:W-:Y:S01]  /*4410*/  UIADD3 UR18, UR10, 0x100, URZ ;  /* 0x000001000a127890 */ /* 0x000fe2000fffe03f */
[----:B------:R-:W-:Y:S02]  /*4420*/  UMOV UR19, 0xc0000010 ;  /* 0xc000001000137882 */ /* 0x000fe40000000000 */
[----:B------:R-:W-:Y:S01]  /*4430*/  HGMMA.64x16x16.F32 R104, R24, gdesc[UR8].tnspB, R104, gsb0 ;  /* 0x4020000818687df0 */ /* 0x000fe20008000868 */
[----:B------:R-:W-:Y:S01]  /*4440*/  UIADD3 UR22, UR10, 0x180, URZ ;  /* 0x000001800a167890 */ /* 0x000fe2000fffe03f */
[----:B------:R-:W-:Y:S01]  /*4450*/  UMOV UR23, 0xc0000010 ;  /* 0xc000001000177882 */ /* 0x000fe20000000000 */
[----:B------:R-:W-:Y:S01]  /*4460*/  UIADD3 UR26, UR10, 0x200, URZ ;  /* 0x000002000a1a7890 */ /* 0x000fe2000fffe03f */
[----:B------:R-:W-:Y:S01]  /*4470*/  UMOV UR27, 0xc0000010 ;  /* 0xc0000010001b7882 */ /* 0x000fe20000000000 */
[----:B------:R-:W-:Y:S01]  /*4480*/  UMOV UR11, 0xc0000010 ;  /* 0xc0000010000b7882 */ /* 0x000fe20000000000 */
[----:B------:R-:W-:-:S02]  /*4490*/  WARPGROUP.DEPBAR.LE gsb0, 0x0 ;  /* 0x00008000000079c5 */ /* 0x000fc40000010000 */
        /* <DEDUP_REMOVED lines=109> */
[----:B------:R-:W-:Y:S01]  /*4b70*/  UIADD3 UR10, UR10, 0x360, URZ ;  /* 0x000003600a0a7890 */ /* 0x000fe2000fffe03f */
        /* <DEDUP_REMOVED lines=18> */
.L_x_30:
[----:B------:R-:W-:-:S04]  /*4ca0*/  ULEA UR10, UR4, UR36, 0x3 ;  /* 0x00000024040a7291 */ /* 0x000fc8000f8e183f */
[----:B------:R-:W-:-:S04]  /*4cb0*/  UIADD3 UR10, UR10, 0x18828, URZ ;  /* 0x000188280a0a7890 */ /* 0x000fc8000fffe03f */
[----:B------:R-:W-:-:S09]  /*4cc0*/  UPRMT UR10, URZ, 0x654, UR10 ;  /* 0x000006543f0a7896 */ /* 0x000fd2000800000a */
[----:B------:R-:W-:Y:S01]  /*4cd0*/  SYNCS.ARRIVE.TRANS64.RED.A1T0 RZ, [UR10], RZ ;  /* 0x000000ffffff79a7 */ /* 0x000fe2000810040a */
[----:B------:R-:W-:Y:S05]  /*4ce0*/  @P1 BRA `(.L_x_31) ;  /* 0x0000000000041947 */ /* 0x000fea0003800000 */
[----:B------:R-:W-:Y:S01]  /*4cf0*/  BPT.TRAP 0x1 ;  /* 0x000000040000795c */ /* 0x000fe20000300000 */
.L_x_31:
[----:B------:R-:W-:-:S04]  /*4d00*/  UIADD3 UR4, UR4, 0x1, URZ ;  /* 0x0000000104047890 */ /* 0x000fc8000fffe03f */
[----:B------:R-:W-:-:S04]  /*4d10*/  UISETP.NE.AND UP0, UPT, UR4, 0x5, UPT ;  /* 0x000000050400788c */ /* 0x000fc8000bf05270 */
[----:B------:R-:W-:Y:S01]  /*4d20*/  USEL UR10, UR4, URZ, UP0 ;  /* 0x0000003f040a7287 */ /* 0x000fe20008000000 */
[----:B------:R-:W-:Y:S11]  /*4d30*/  @!P0 BRA `(.L_x_32) ;  /* 0x0000000000048947 */ /* 0x000ff60003800000 */
[----:B------:R-:W-:Y:S01]  /*4d40*/  BPT.TRAP 0x1 ;  /* 0x000000040000795c */ /* 0x000fe20000300000 */
.L_x_32:
[----:B------:R-:W-:-:S04]  /*4d50*/  ULEA UR4, UR10, UR36, 0x3 ;  /* 0x000000240a047291 */ /* 0x000fc8000f8e183f */
[----:B------:R-:W-:-:S04]  /*4d60*/  UIADD3 UR4, UR4, 0x18828, URZ ;  /* 0x0001882804047890 */ /* 0x000fc8000fffe03f */
[----:B------:R-:W-:-:S09]  /*4d70*/  UPRMT UR4, URZ, 0x654, UR4 ;  /* 0x000006543f047896 */ /* 0x000fd20008000004 */
[----:B------:R-:W-:Y:S01]  /*4d80*/  SYNCS.ARRIVE.TRANS64.RED.A1T0 RZ, [UR4], RZ ;  /* 0x000000ffffff79a7 */ /* 0x000fe20008100404 */
[----:B------:R-:W-:Y:S05]  /*4d90*/  @P1 BRA `(.L_x_33) ;  /* 0x0000000000041947 */ /* 0x000fea0003800000 */
[----:B------:R-:W-:Y:S01]  /*4da0*/  BPT.TRAP 0x1 ;  /* 0x000000040000795c */ /* 0x000fe20000300000 */
.L_x_33:
[----:B------:R-:W-:Y:S01]  /*4db0*/  UIADD3 UR7, UR7, 0x1, URZ ;  /* 0x0000000107077890 */ /* 0x000fe2000fffe03f */
[C---:B------:R-:W-:Y:S01]  /*4dc0*/  ISETP.GT.AND P2, PT, R5.reuse, 0x2, PT ;  /* 0x000000020500780c */ /* 0x040fe20003f44270 */
[----:B------:R-:W-:Y:S01]  /*4dd0*/  UIADD3 UR4, UR10, 0x1, URZ ;  /* 0x000000010a047890 */ /* 0x000fe2000fffe03f */
[----:B------:R-:W-:Y:S01]  /*4de0*/  IADD3 R5, R5, -0x1, RZ ;  /* 0xffffffff05057810 */ /* 0x000fe20007ffe0ff */
[----:B------:R-:W-:Y:S01]  /*4df0*/  UISETP.NE.AND UP1, UPT, UR7, 0x5, UPT ;  /* 0x000000050700788c */ /* 0x000fe2000bf25270 */
[----:B------:R-:W-:Y:S01]  /*4e00*/  MOV R7, R3 ;  /* 0x0000000300077202 */ /* 0x000fe20000000f00 */
[----:B------:R-:W-:Y:S01]  /*4e10*/  UISETP.NE.AND UP0, UPT, UR4, 0x5, UPT ;  /* 0x000000050400788c */ /* 0x000fe2000bf05270 */
[----:B-1----:R-:W-:Y:S01]  /*4e20*/  IMAD.MOV.U32 R9, RZ, RZ, R4 ;  /* 0x000000ffff097224 */ /* 0x002fe200078e0004 */
[----:B------:R-:W-:Y:S02]  /*4e30*/  USEL UR10, URZ, 0x1, UP1 ;  /* 0x000000013f0a7887 */ /* 0x000fe40008800000 */
[----:B------:R-:W-:-:S02]  /*4e40*/  USEL UR4, UR4, URZ, UP0 ;  /* 0x0000003f04047287 */ /* 0x000fc40008000000 */
[----:B------:R-:W-:Y:S02]  /*4e50*/  USEL UR7, UR7, URZ, UP1 ;  /* 0x0000003f07077287 */ /* 0x000fe40008800000 */
[----:B------:R-:W-:Y:S01]  /*4e60*/  LOP3.LUT R6, R6, UR10, RZ, 0x3c, !PT ;  /* 0x0000000a06067c12 */ /* 0x000fe2000f8e3cff */
[----:B------:R-:W-:Y:S09]  /*4e70*/  @P2 BRA `(.L_x_34) ;  /* 0xffffffdc00682947 */ /* 0x000ff2000383ffff */
.L_x_23:
[----:B------:R-:W1:Y:S01]  /*4e80*/  SHFL.BFLY PT, R5, R0, 0x1, 0x1f ;  /* 0x0c201f0000057f89 */ /* 0x000e6200000e0000 */
[----:B------:R-:W-:Y:S01]  /*4e90*/  BSSY B0, `(.L_x_35) ;  /* 0x0000023000007945 */ /* 0x000fe20003800000 */
[----:B------:R-:W-:Y:S02]  /*4ea0*/  MOV R9, 0x7f800000 ;  /* 0x7f80000000097802 */ /* 0x000fe40000000f00 */
[----:B------:R-:W2:Y:S01]  /*4eb0*/  SHFL.BFLY PT, R7, R2, 0x1, 0x1f ;  /* 0x0c201f0002077f89 */ /* 0x000ea200000e0000 */
[----:B------:R-:W-:Y:S02]  /*4ec0*/  MOV R10, 0x3f800000 ;  /* 0x3f800000000a7802 */ /* 0x000fe40000000f00 */
[----:B------:R-:W-:Y:S01]  /*4ed0*/  MOV R11, 0x7f800000 ;  /* 0x7f800000000b7802 */ /* 0x000fe20000000f00 */
[----:B-1----:R-:W-:Y:S01]  /*4ee0*/  FADD R5, R5, R0 ;  /* 0x0000000005057221 */ /* 0x002fe20000000000 */
[----:B--2---:R-:W-:-:S04]  /*4ef0*/  FADD R14, R7, R2 ;  /* 0x00000002070e7221 */ /* 0x004fc80000000000 */
[----:B------:R-:W1:Y:S04]  /*4f00*/  SHFL.BFLY PT, R6, R5, 0x2, 0x1f ;  /* 0x0c401f0005067f89 */ /* 0x000e6800000e0000 */
[----:B------:R-:W2:Y:S01]  /*4f10*/  SHFL.BFLY PT, R15, R14, 0x2, 0x1f ;  /* 0x0c401f000e0f7f89 */ /* 0x000ea200000e0000 */
[C---:B-1----:R-:W-:Y:S01]  /*4f20*/  FSETP.NE.AND P0, PT, R5.reuse, -R6, PT ;  /* 0x800000060500720b */ /* 0x042fe20003f05000 */
[----:B------:R-:W-:Y:S01]  /*4f30*/  FADD R2, R5, R6 ;  /* 0x0000000605027221 */ /* 0x000fe20000000000 */
[----:B------:R-:W-:Y:S01]  /*4f40*/  MOV R6, 0x3f800000 ;  /* 0x3f80000000067802 */ /* 0x000fe20000000f00 */
[----:B--2---:R-:W-:-:S10]  /*4f50*/  FADD R8, R14, R15 ;  /* 0x0000000f0e087221 */ /* 0x004fd40000000000 */
[----:B------:R-:W-:Y:S05]  /*4f60*/  @!P0 BRA `(.L_x_36) ;  /* 0x0000000000548947 */ /* 0x000fea0003800000 */
[----:B------:R-:W-:Y:S01]  /*4f70*/  IADD3 R0, R2, 0x1800000, RZ ;  /* 0x0180000002007810 */ /* 0x000fe20007ffe0ff */
[----:B------:R-:W-:Y:S03]  /*4f80*/  BSSY B1, `(.L_x_37) ;  /* 0x000000c000017945 */ /* 0x000fe60003800000 */
[----:B------:R-:W-:-:S04]  /*4f90*/  LOP3.LUT R0, R0, 0x7f800000, RZ, 0xc0, !PT ;  /* 0x7f80000000007812 */ /* 0x000fc800078ec0ff */
[----:B------:R-:W-:-:S13]  /*4fa0*/  ISETP.GT.U32.AND P0, PT, R0, 0x1ffffff, PT ;  /* 0x01ffffff0000780c */ /* 0x000fda0003f04070 */
[----:B------:R-:W-:Y:S05]  /*4fb0*/  @P0 BRA `(.L_x_38) ;  /* 0x0000000000100947 */ /* 0x000fea0003800000 */
[----:B------:R-:W-:-:S07]  /*4fc0*/  MOV R13, 0x4fe0 ;  /* 0x00004fe0000d7802 */ /* 0x000fce0000000f00 */
[----:B------:R-:W-:Y:S05]  /*4fd0*/  CALL.REL.NOINC `($__internal_0_$__cuda_sm20_rcp_rn_f32_slowpath) ;  /* 0x0000003c00f47944 */ /* 0x000fea0003c00000 */
[----:B------:R-:W-:Y:S01]  /*4fe0*/  MOV R6, R5 ;  /* 0x0000000500067202 */ /* 0x000fe20000000f00 */
[----:B------:R-:W-:Y:S06]  /*4ff0*/  BRA `(.L_x_39) ;  /* 0x0000000000107947 */ /* 0x000fec0003800000 */
.L_x_38:
[----:B------:R-:W1:Y:S02]  /*5000*/  MUFU.RCP R5, R2 ;  /* 0x0000000200057308 */ /* 0x000e640000001000 */
[----:B-1----:R-:W-:-:S04]  /*5010*/  FFMA R0, R2, R5, -1 ;  /* 0xbf80000002007423 */ /* 0x002fc80000000005 */
[----:B------:R-:W-:-:S04]  /*5020*/  FADD.FTZ R0, -R0, -RZ ;  /* 0x800000ff00007221 */ /* 0x000fc80000010100 */
[----:B------:R-:W-:-:S07]  /*5030*/  FFMA R6, R5, R0, R5 ;  /* 0x0000000005067223 */ /* 0x000fce0000000005 */
.L_x_39:
[----:B------:R-:W-:Y:S05]  /*5040*/  BSYNC B1 ;  /* 0x0000000000017941 */ /* 0x000fea0003800000 */
.L_x_37:
[----:B------:R-:W-:Y:S01]  /*5050*/  FSETP.GEU.AND P0, PT, |R2|, 1.175494350822287508e-38, PT ;  /* 0x008000000200780b */ /* 0x000fe20003f0e200 */
[----:B------:R-:W-:-:S12]  /*5060*/  ULDC UR4, c[0x0][0x600] ;  /* 0x0001800000047ab9 */ /* 0x000fd80000000800 */
[----:B------:R-:W-:-:S04]  /*5070*/  @!P0 FMUL R2, R2, 16777216 ;  /* 0x4b80000002028820 */ /* 0x000fc80000400000 */
[----:B------:R-:W1:Y:S02]  /*5080*/  MUFU.LG2 R0, R2 ;  /* 0x0000000200007308 */ /* 0x000e640000000c00 */
[----:B-1----:R-:W-:-:S04]  /*5090*/  @!P0 FADD R0, R0, -24 ;  /* 0xc1c0000000008421 */ /* 0x002fc80000000000 */
[----:B------:R-:W-:-:S04]  /*50a0*/  FMUL R0, R0, 0.69314718246459960938 ;  /* 0x3f31721800007820 */ /* 0x000fc80000400000 */
[----:B------:R-:W-:-:S07]  /*50b0*/  FFMA R11, R3, UR4, R0 ;  /* 0x00000004030b7c23 */ /* 0x000fce0008000000 */
.L_x_36:
[----:B------:R-:W-:Y:S05]  /*50c0*/  BSYNC B0 ;  /* 0x0000000000007941 */ /* 0x000fea0003800000 */
.L_x_35:
[----:B------:R-:W-:Y:S01]  /*50d0*/  FSETP.NE.AND P0, PT, R14, -R15, PT ;  /* 0x8000000f0e00720b */ /* 0x000fe20003f05000 */
[----:B------:R-:W-:Y:S01]  /*50e0*/  ULDC UR4, c[0x0][0x608] ;  /* 0x0001820000047ab9 */ /* 0x000fe20000000800 */
[----:B------:R-:W-:Y:S01]  /*50f0*/  BSSY B0, `(.L_x_40) ;  /* 0x0000035000007945 */ /* 0x000fe20003800000 */
[----:B------:R-:W-:-:S04]  /*5100*/  FMUL R6, R6, UR4 ;  /* 0x0000000406067c20 */ /* 0x000fc80008400000 */
        /* <DEDUP_REMOVED lines=28> */
[----:B------:R-:W-:Y:S06]  /*52d0*/  @!P0 BRA `(.L_x_41) ;  /* 0x0000000000588947 */ /* 0x000fec0003800000 */
[----:B------:R-:W-:Y:S01]  /*52e0*/  IADD3 R0, R8, 0x1800000, RZ ;  /* 0x0180000008007810 */ /* 0x000fe20007ffe0ff */
[----:B------:R-:W-:Y:S03]  /*52f0*/  BSSY B1, `(.L_x_42) ;  /* 0x000000d000017945 */ /* 0x000fe60003800000 */
[----:B------:R-:W-:-:S04]  /*5300*/  LOP3.LUT R0, R0, 0x7f800000, RZ, 0xc0, !PT ;  /* 0x7f80000000007812 */ /* 0x000fc800078ec0ff */
[----:B------:R-:W-:-:S13]  /*5310*/  ISETP.GT.U32.AND P0, PT, R0, 0x1ffffff, PT ;  /* 0x01ffffff0000780c */ /* 0x000fda0003f04070 */
[----:B------:R-:W-:Y:S05]  /*5320*/  @P0 BRA `(.L_x_43) ;  /* 0x0000000000140947 */ /* 0x000fea0003800000 */
[----:B------:R-:W-:Y:S02]  /*5330*/  MOV R2, R8 ;  /* 0x0000000800027202 */ /* 0x000fe40000000f00 */
[----:B------:R-:W-:-:S07]  /*5340*/  MOV R13, 0x5360 ;  /* 0x00005360000d7802 */ /* 0x000fce0000000f00 */
[----:B------:R-:W-:Y:S05]  /*5350*/  CALL.REL.NOINC `($__internal_0_$__cuda_sm20_rcp_rn_f32_slowpath) ;  /* 0x0000003c00147944 */ /* 0x000fea0003c00000 */
[----:B------:R-:W-:Y:S01]  /*5360*/  IMAD.MOV.U32 R10, RZ, RZ, R5 ;  /* 0x000000ffff0a7224 */ /* 0x000fe200078e0005 */
[----:B------:R-:W-:Y:S06]  /*5370*/  BRA `(.L_x_44) ;  /* 0x0000000000107947 */ /* 0x000fec0003800000 */
.L_x_43:
[----:B------:R-:W1:Y:S02]  /*5380*/  MUFU.RCP R3, R8 ;  /* 0x0000000800037308 */ /* 0x000e640000001000 */
[----:B-1----:R-:W-:-:S04]  /*5390*/  FFMA R0, R8, R3, -1 ;  /* 0xbf80000008007423 */ /* 0x002fc80000000003 */
[----:B------:R-:W-:-:S04]  /*53a0*/  FADD.FTZ R0, -R0, -RZ ;  /* 0x800000ff00007221 */ /* 0x000fc80000010100 */
[----:B------:R-:W-:-:S07]  /*53b0*/  FFMA R10, R3, R0, R3 ;  /* 0x00000000030a7223 */ /* 0x000fce0000000003 */
.L_x_44:
[----:B------:R-:W-:Y:S05]  /*53c0*/  BSYNC B1 ;  /* 0x0000000000017941 */ /* 0x000fea0003800000 */
.L_x_42:
[----:B------:R-:W-:Y:S01]  /*53d0*/  FSETP.GEU.AND P0, PT, |R8|, 1.175494350822287508e-38, PT ;  /* 0x008000000800780b */ /* 0x000fe20003f0e200 */
[----:B------:R-:W-:-:S12]  /*53e0*/  ULDC UR4, c[0x0][0x600] ;  /* 0x0001800000047ab9 */ /* 0x000fd80000000800 */
[----:B------:R-:W-:-:S04]  /*53f0*/  @!P0 FMUL R8, R8, 16777216 ;  /* 0x4b80000008088820 */ /* 0x000fc80000400000 */
[----:B------:R-:W1:Y:S02]  /*5400*/  MUFU.LG2 R0, R8 ;  /* 0x0000000800007308 */ /* 0x000e640000000c00 */
[----:B-1----:R-:W-:-:S04]  /*5410*/  @!P0 FADD R0, R0, -24 ;  /* 0xc1c0000000008421 */ /* 0x002fc80000000000 */
[----:B------:R-:W-:-:S04]  /*5420*/  FMUL R9, R0, 0.69314718246459960938 ;  /* 0x3f31721800097820 */ /* 0x000fc80000400000 */
[----:B------:R-:W-:-:S07]  /*5430*/  FFMA R9, R4, UR4, R9 ;  /* 0x0000000404097c23 */ /* 0x000fce0008000009 */
.L_x_41:
[----:B------:R-:W-:Y:S05]  /*5440*/  BSYNC B0 ;  /* 0x0000000000007941 */ /* 0x000fea0003800000 */
.L_x_40:
[----:B------:R-:W-:Y:S01]  /*5450*/  UIADD3 UR4, UR37, -0x1, URZ ;  /* 0xffffffff25047890 */ /* 0x000fe2000fffe03f */
[----:B------:R-:W1:Y:S01]  /*5460*/  S2R R2, SR_TID.X ;  /* 0x0000000000027919 */ /* 0x000e620000002100 */
[----:B------:R-:W-:Y:S01]  /*5470*/  ULDC UR5, c[0x0][0x608] ;  /* 0x0001820000057ab9 */ /* 0x000fe20000000800 */
[----:B------:R-:W-:Y:S01]  /*5480*/  ULDC.64 UR8, c[0x0][0x208] ;  /* 0x0000820000087ab9 */ /* 0x000fe20000000a00 */
[----:B------:R-:W-:Y:S02]  /*5490*/  FMUL R10, R10, UR5 ;  /* 0x000000050a0a7c20 */ /* 0x000fe40008400000 */
[----:B------:R-:W-:Y:S01]  /*54a0*/  ISETP.NE.AND P0, PT, RZ, UR4, PT ;  /* 0x00000004ff007c0c */ /* 0x000fe2000bf05270 */
[----:B------:R-:W-:Y:S01]  /*54b0*/  ULEA UR4, UR37, UR36, 0x3 ;  /* 0x0000002425047291 */ /* 0x000fe2000f8e183f */
[-C--:B------:R-:W-:Y:S01]  /*54c0*/  FMUL R106, R106, R10.reuse ;  /* 0x0000000a6a6a7220 */ /* 0x080fe20000400000 */
[-C--:B------:R-:W-:Y:S01]  /*54d0*/  FMUL R40, R107, R10.reuse ;  /* 0x0000000a6b287220 */ /* 0x080fe20000400000 */
[----:B------:R-:W-:Y:S01]  /*54e0*/  SEL R0, RZ, 0x1, P0 ;  /* 0x00000001ff007807 */ /* 0x000fe20000000000 */
[-C--:B------:R-:W-:Y:S01]  /*54f0*/  FMUL R110, R110, R10.reuse ;  /* 0x0000000a6e6e7220 */ /* 0x080fe20000400000 */
[-C--:B------:R-:W-:Y:S01]  /*5500*/  FMUL R42, R111, R10.reuse ;  /* 0x0000000a6f2a7220 */ /* 0x080fe20000400000 */
[-C--:B------:R-:W-:Y:S01]  /*5510*/  FMUL R98, R98, R10.reuse ;  /* 0x0000000a62627220 */ /* 0x080fe20000400000 */
[----:B------:R-:W-:Y:S01]  /*5520*/  SHF.L.U32 R0, R0, 0x1f, RZ ;  /* 0x0000001f00007819 */ /* 0x000fe200000006ff */
[-C--:B------:R-:W-:Y:S01]  /*5530*/  FMUL R44, R99, R10.reuse ;  /* 0x0000000a632c7220 */ /* 0x080fe20000400000 */
[-C--:B------:R-:W-:Y:S01]  /*5540*/  FMUL R102, R102, R10.reuse ;  /* 0x0000000a66667220 */ /* 0x080fe20000400000 */
[-C--:B------:R-:W-:Y:S01]  /*5550*/  FMUL R46, R103, R10.reuse ;  /* 0x0000000a672e7220 */ /* 0x080fe20000400000 */
[----:B------:R-:W2:Y:S01]  /*5560*/  SYNCS.PHASECHK.TRANS64.TRYWAIT P0, [UR4+0x18898], R0 ;  /* 0x01889800ff0075a7 */ /* 0x000ea20008000144 */
        /* <DEDUP_REMOVED lines=8> */
[----:B-1----:R-:W-:-:S02]  /*55f0*/  LOP3.LUT P1, R18, R2, 0x3, RZ, 0xc0, !PT ;  /* 0x0000000302127812 */ /* 0x002fc4000782c0ff */
[----:B------:R-:W-:Y:S01]  /*5600*/  LOP3.LUT R16, R2, 0x7f, RZ, 0xc0, !PT ;  /* 0x0000007f02107812 */ /* 0x000fe200078ec0ff */
[----:B--2---:R-:W-:Y:S10]  /*5610*/  @!P0 BRA `(.L_x_45) ;  /* 0x0000003400d48947 */ /* 0x004ff40003800000 */
.L_x_104:
[----:B------:R-:W-:Y:S01]  /*5620*/  USHF.L.U32 UR42, UR42, 0x6, URZ ;  /* 0x000000062a2a7899 */ /* 0x000fe2000800063f */
[----:B------:R-:W-:Y:S01]  /*5630*/  BSSY B0, `(.L_x_46) ;  /* 0x0000018000007945 */ /* 0x000fe20003800000 */
[----:B------:R-:W-:-:S03]  /*5640*/  SHF.R.U32.HI R17, RZ, 0x5, R16 ;  /* 0x00000005ff117819 */ /* 0x000fc60000011610 */
[----:B------:R-:W-:Y:S07]  /*5650*/  @P1 BRA `(.L_x_47) ;  /* 0x0000000000541947 */ /* 0x000fee0003800000 */
[----:B------:R-:W2:Y:S01]  /*5660*/  S2UR UR4, SR_CTAID.Y ;  /* 0x00000000000479c3 */ /* 0x000ea20000002600 */
[----:B-1----:R-:W-:Y:S01]  /*5670*/  SHF.R.U32.HI R0, RZ, 0x2, R2 ;  /* 0x00000002ff007819 */ /* 0x002fe20000011602 */
[----:B------:R-:W-:Y:S01]  /*5680*/  ULDC.64 UR6, c[0x0][0x688] ;  /* 0x0001a20000067ab9 */ /* 0x000fe20000000a00 */
[----:B------:R-:W-:Y:S02]  /*5690*/  SHF.L.U32 R3, R17, 0x4, RZ ;  /* 0x0000000411037819 */ /* 0x000fe400000006ff */
[----:B------:R-:W-:-:S03]  /*56a0*/  LOP3.LUT R0, R0, 0x7, RZ, 0xc0, !PT ;  /* 0x0000000700007812 */ /* 0x000fc600078ec0ff */
[----:B------:R-:W1:Y:S01]  /*56b0*/  S2UR UR5, SR_CTAID.Z ;  /* 0x00000000000579c3 */ /* 0x000e620000002700 */
[----:B------:R-:W-:-:S04]  /*56c0*/  LOP3.LUT R0, R3, 0xfffffff0, R0, 0xe2, !PT ;  /* 0xfffffff003007812 */ /* 0x000fc800078ee200 */
[----:B------:R-:W-:-:S04]  /*56d0*/  IADD3 R3, R0, UR42, RZ ;  /* 0x0000002a00037c10 */ /* 0x000fc8000fffe0ff */
[----:B------:R-:W-:Y:S01]  /*56e0*/  IADD3 R2, R3, 0x8, RZ ;  /* 0x0000000803027810 */ /* 0x000fe20007ffe0ff */
[----:B--2---:R-:W-:-:S04]  /*56f0*/  UIMAD UR4, UR4, UR6, UR42 ;  /* 0x00000006040472a4 */ /* 0x004fc8000f8e022a */
[----:B-1----:R-:W-:-:S03]  /*5700*/  UIMAD UR4, UR5, UR7, UR4 ;  /* 0x00000007050472a4 */ /* 0x002fc6000f8e0204 */
[----:B------:R-:W-:Y:S02]  /*5710*/  ULDC UR5, c[0x0][0x288] ;  /* 0x0000a20000057ab9 */ /* 0x000fe40000000800 */
[----:B------:R-:W-:Y:S02]  /*5720*/  ISETP.GE.U32.AND P0, PT, R3, UR5, PT ;  /* 0x0000000503007c0c */ /* 0x000fe4000bf06070 */
[----:B------:R-:W-:Y:S02]  /*5730*/  IADD3 R0, P2, R0, UR4, RZ ;  /* 0x0000000400007c10 */ /* 0x000fe4000ff5e0ff */
[----:B------:R-:W-:Y:S01]  /*5740*/  ISETP.GE.U32.AND P1, PT, R2, UR5, PT ;  /* 0x0000000502007c0c */ /* 0x000fe2000bf26070 */
[----:B------:R-:W-:Y:S01]  /*5750*/  ULDC.64 UR4, c[0x0][0x680] ;  /* 0x0001a00000047ab9 */ /* 0x000fe20000000a00 */
[----:B------:R-:W-:Y:S02]  /*5760*/  IADD3.X R3, RZ, RZ, RZ, P2, !PT ;  /* 0x000000ffff037210 */ /* 0x000fe400017fe4ff */
[----:B------:R-:W-:-:S04]  /*5770*/  LEA R2, P2, R0, UR4, 0x2 ;  /* 0x0000000400027c11 */ /* 0x000fc8000f8410ff */
[----:B------:R-:W-:-:S05]  /*5780*/  LEA.HI.X R3, R0, UR5, R3, 0x2, P2 ;  /* 0x0000000500037c11 */ /* 0x000fca00090f1403 */
[----:B------:R2:W-:Y:S04]  /*5790*/  @!P0 STG.E desc[UR8][R2.64], R11 ;  /* 0x0000000b02008986 */ /* 0x0005e8000c101908 */
[----:B------:R2:W-:Y:S02]  /*57a0*/  @!P1 STG.E desc[UR8][R2.64+0x20], R9 ;  /* 0x0000200902009986 */ /* 0x0005e4000c101908 */
.L_x_47:
[----:B------:R-:W-:Y:S05]  /*57b0*/  BSYNC B0 ;  /* 0x0000000000007941 */ /* 0x000fea0003800000 */
.L_x_46:
[----:B------:R-:W-:Y:S01]  /*57c0*/  ULDC.64 UR4, c[0x0][0x730] ;  /* 0x0001cc0000047ab9 */ /* 0x000fe20000000a00 */
[-C--:B------:R-:W-:Y:S01]  /*57d0*/  FMUL R74, R74, R10.reuse ;  /* 0x0000000a4a4a7220 */ /* 0x080fe20000400000 */
[----:B------:R-:W-:Y:S01]  /*57e0*/  ISETP.NE.U32.AND P0, PT, RZ, UR4, PT ;  /* 0x00000004ff007c0c */ /* 0x000fe2000bf05070 */
[-C--:B------:R-:W-:Y:S01]  /*57f0*/  FMUL R112, R75, R10.reuse ;  /* 0x0000000a4b707220 */ /* 0x080fe20000400000 */
[-C--:B------:R-:W-:Y:S01]  /*5800*/  FMUL R78, R78, R10.reuse ;  /* 0x0000000a4e4e7220 */ /* 0x080fe20000400000 */
[-C--:B------:R-:W-:Y:S01]  /*5810*/  FMUL R114, R79, R10.reuse ;  /* 0x0000000a4f727220 */ /* 0x080fe20000400000 */
[----:B------:R-:W-:Y:S01]  /*5820*/  ISETP.NE.AND.EX P0, PT, RZ, UR5, PT, P0 ;  /* 0x00000005ff007c0c */ /* 0x000fe2000bf05300 */
[-C--:B------:R-:W-:Y:S01]  /*5830*/  FMUL R66, R66, R10.reuse ;  /* 0x0000000a42427220 */ /* 0x080fe20000400000 */
[-C--:B------:R-:W-:Y:S01]  /*5840*/  FMUL R116, R67, R10.reuse ;  /* 0x0000000a43747220 */ /* 0x080fe20000400000 */
[-C--:B------:R-:W-:Y:S01]  /*5850*/  FMUL R70, R70, R10.reuse ;  /* 0x0000000a46467220 */ /* 0x080fe20000400000 */
[-C--:B------:R-:W-:Y:S01]  /*5860*/  FMUL R118, R71, R10.reuse ;  /* 0x0000000a47767220 */ /* 0x080fe20000400000 */
[-C--:B------:R-:W-:Y:S01]  /*5870*/  FMUL R58, R58, R10.reuse ;  /* 0x0000000a3a3a7220 */ /* 0x080fe20000400000 */
[-C--:B------:R-:W-:Y:S01]  /*5880*/  FMUL R120, R59, R10.reuse ;  /* 0x0000000a3b787220 */ /* 0x080fe20000400000 */
[-C--:B------:R-:W-:Y:S01]  /*5890*/  FMUL R62, R62, R10.reuse ;  /* 0x0000000a3e3e7220 */ /* 0x080fe20000400000 */
[----:B------:R-:W-:-:S05]  /*58a0*/  FMUL R122, R63, R10 ;  /* 0x0000000a3f7a7220 */ /* 0x000fca0000400000 */
[----:B------:R-:W-:Y:S05]  /*58b0*/  @P0 BRA `(.L_x_48) ;  /* 0x0000000000200947 */ /* 0x000fea0003800000 */
[----:B------:R-:W-:Y:S02]  /*58c0*/  ULDC.64 UR4, c[0x0][0x728] ;  /* 0x0001ca0000047ab9 */ /* 0x000fe40000000a00 */
[----:B------:R-:W-:-:S04]  /*58d0*/  ISETP.NE.U32.AND P0, PT, RZ, UR4, PT ;  /* 0x00000004ff007c0c */ /* 0x000fc8000bf05070 */
[----:B------:R-:W-:-:S13]  /*58e0*/  ISETP.NE.AND.EX P0, PT, RZ, UR5, PT, P0 ;  /* 0x00000005ff007c0c */ /* 0x000fda000bf05300 */
[----:B------:R-:W-:Y:S05]  /*58f0*/  @!P0 BRA `(.L_x_49) ;  /* 0x00000000000c8947 */ /* 0x000fea0003800000 */
[----:B-12---:R-:W1:Y:S02]  /*5900*/  LDC.64 R2, c[0x0][0x728] ;  /* 0x0001ca00ff027b82 */ /* 0x006e640000000a00 */
[----:B-1----:R4:W5:Y:S01]  /*5910*/  LDG.E R2, desc[UR8][R2.64] ;  /* 0x0000000802027981 */ /* 0x002962000c1e1900 */
[----:B------:R-:W-:Y:S05]  /*5920*/  BRA `(.L_x_48) ;  /* 0x0000000000047947 */ /* 0x000fea0003800000 */
.L_x_49:
[----:B--2---:R-:W3:Y:S02]  /*5930*/  LDC R2, c[0x0][0x720] ;  /* 0x0001c800ff027b82 */ /* 0x004ee40000000800 */
.L_x_48:
[----:B-1----:R-:W-:Y:S02]  /*5940*/  MOV R0, RZ ;  /* 0x000000ff00007202 */ /* 0x002fe40000000f00 */
[----:B---3-5:R-:W-:Y:S02]  /*5950*/  MOV R49, R2 ;  /* 0x0000000200317202 */ /* 0x028fe40000000f00 */
[----:B------:R-:W-:-:S13]  /*5960*/  LOP3.LUT P0, RZ, R0, 0x9f, RZ, 0xc0, !PT ;  /* 0x0000009f00ff7812 */ /* 0x000fda000780c0ff */
[----:B------:R-:W-:Y:S05]  /*5970*/  @!P0 BRA `(.L_x_50) ;  /* 0x0000000000408947 */ /* 0x000fea0003800000 */
[----:B------:R-:W-:Y:S01]  /*5980*/  MOV R0, 0x0 ;  /* 0x0000000000007802 */ /* 0x000fe20000000f00 */
[----:B------:R-:W-:Y:S01]  /*5990*/  ULDC.64 UR4, c[0x4][0x70] ;  /* 0x01001c0000047ab9 */ /* 0x000fe20000000a00 */
[----:B------:R-:W-:Y:S01]  /*59a0*/  ULDC.64 UR6, c[0x4][0x8] ;  /* 0x0100020000067ab9 */ /* 0x000fe20000000a00 */
[----:B------:R-:W-:Y:S01]  /*59b0*/  MOV R4, UR4 ;  /* 0x0000000400047c02 */ /* 0x000fe20008000f00 */
[----:B--2-4-:R1:W2:Y:S01]  /*59c0*/  LDC.64 R2, c[0x4][R0] ;  /* 0x0100000000027b82 */ /* 0x0142a20000000a00 */
[----:B------:R-:W-:Y:S01]  /*59d0*/  MOV R5, UR5 ;  /* 0x0000000500057c02 */ /* 0x000fe20008000f00 */
[----:B------:R-:W-:Y:S01]  /*59e0*/  ULDC.64 UR4, c[0x4][0x78] ;  /* 0x01001e0000047ab9 */ /* 0x000fe20000000a00 */
[----:B------:R-:W-:Y:S01]  /*59f0*/  MOV R10, UR6 ;  /* 0x00000006000a7c02 */ /* 0x000fe20008000f00 */
[----:B------:R-:W-:Y:S01]  /*5a00*/  IMAD.U32 R7, RZ, RZ, UR5 ;  /* 0x00000005ff077e24 */ /* 0x000fe2000f8e00ff */
[----:B------:R-:W-:Y:S02]  /*5a10*/  MOV R6, UR4 ;  /* 0x0000000400067c02 */ /* 0x000fe40008000f00 */
[----:B------:R-:W-:-:S02]  /*5a20*/  MOV R11, UR7 ;  /* 0x00000007000b7c02 */ /* 0x000fc40008000f00 */
[----:B------:R-:W-:Y:S02]  /*5a30*/  MOV R8, 0x70 ;  /* 0x0000007000087802 */ /* 0x000fe40000000f00 */
[----:B------:R-:W-:Y:S02]  /*5a40*/  MOV R12, 0x1 ;  /* 0x00000001000c7802 */ /* 0x000fe40000000f00 */
[----:B-1----:R-:W-:-:S07]  /*5a50*/  MOV R13, RZ ;  /* 0x000000ff000d7202 */ /* 0x002fce0000000f00 */
[----:B------:R-:W-:-:S07]  /*5a60*/  LEPC R20, `(.L_x_50) ;  /* 0x000000001014794e */ /* 0x000fce0000000000 */
[----:B--2---:R-:W-:Y:S05]  /*5a70*/  CALL.ABS.NOINC R2 ;  /* 0x0000000002007343 */ /* 0x004fea0003c00000 */
.L_x_50:
[----:B------:R-:W-:Y:S01]  /*5a80*/  UIADD3 UR4, UR37, -0x1, URZ ;  /* 0xffffffff25047890 */ /* 0x000fe2000fffe03f */
[----:B------:R-:W-:-:S05]  /*5a90*/  MOV R19, UR36 ;  /* 0x0000002400137c02 */ /* 0x000fca0008000f00 */
[----:B------:R-:W-:-:S05]  /*5aa0*/  MOV R0, UR4 ;  /* 0x0000000400007c02 */ /* 0x000fca0008000f00 */
[----:B------:R-:W-:-:S05]  /*5ab0*/  IMAD R19, R0, 0x1100, R19 ;  /* 0x0000110000137824 */ /* 0x000fca00078e0213 */
[----:B------:R-:W-:-:S13]  /*5ac0*/  LOP3.LUT P0, RZ, R19, 0x90, RZ, 0xc0, !PT ;  /* 0x0000009013ff7812 */ /* 0x000fda000780c0ff */
[----:B------:R-:W-:Y:S05]  /*5ad0*/  @!P0 BRA `(.L_x_51) ;  /* 0x0000000000408947 */ /* 0x000fea0003800000 */
[----:B------:R-:W-:Y:S01]  /*5ae0*/  MOV R0, 0x0 ;  /* 0x0000000000007802 */ /* 0x000fe20000000f00 */
[----:B------:R-:W-:Y:S01]  /*5af0*/  ULDC.64 UR4, c[0x4][0x70] ;  /* 0x01001c0000047ab9 */ /* 0x000fe20000000a00 */
[----:B------:R-:W-:Y:S01]  /*5b00*/  ULDC.64 UR6, c[0x4][0x78] ;  /* 0x01001e0000067ab9 */ /* 0x000fe20000000a00 */
[----:B------:R-:W-:Y:S01]  /*5b10*/  MOV R4, UR4 ;  /* 0x0000000400047c02 */ /* 0x000fe20008000f00 */
[----:B--2-4-:R1:W2:Y:S01]  /*5b20*/  LDC.64 R2, c[0x4][R0] ;  /* 0x0100000000027b82 */ /* 0x0142a20000000a00 */
[----:B------:R-:W-:Y:S01]  /*5b30*/  IMAD.U32 R5, RZ, RZ, UR5 ;  /* 0x00000005ff057e24 */ /* 0x000fe2000f8e00ff */
[----:B------:R-:W-:Y:S01]  /*5b40*/  ULDC.64 UR4, c[0x4][0x10] ;  /* 0x0100040000047ab9 */ /* 0x000fe20000000a00 */
[----:B------:R-:W-:Y:S02]  /*5b50*/  MOV R6, UR6 ;  /* 0x0000000600067c02 */ /* 0x000fe40008000f00 */
[----:B------:R-:W-:Y:S02]  /*5b60*/  MOV R7, UR7 ;  /* 0x0000000700077c02 */ /* 0x000fe40008000f00 */
[----:B------:R-:W-:-:S02]  /*5b70*/  MOV R10, UR4 ;  /* 0x00000004000a7c02 */ /* 0x000fc40008000f00 */
[----:B------:R-:W-:Y:S02]  /*5b80*/  MOV R11, UR5 ;  /* 0x00000005000b7c02 */ /* 0x000fe40008000f00 */
[----:B------:R-:W-:Y:S02]  /*5b90*/  MOV R8, 0x70 ;  /* 0x0000007000087802 */ /* 0x000fe40000000f00 */
[----:B------:R-:W-:Y:S02]  /*5ba0*/  MOV R12, 0x1 ;  /* 0x00000001000c7802 */ /* 0x000fe40000000f00 */
[----:B-1----:R-:W-:-:S07]  /*5bb0*/  MOV R13, RZ ;  /* 0x000000ff000d7202 */ /* 0x002fce0000000f00 */
[----:B------:R-:W-:-:S07]  /*5bc0*/  LEPC R20, `(.L_x_51) ;  /* 0x000000001014794e */ /* 0x000fce0000000000 */
[----:B--2---:R-:W-:Y:S05]  /*5bd0*/  CALL.ABS.NOINC R2 ;  /* 0x0000000002007343 */ /* 0x004fea0003c00000 */
.L_x_51:
[----:B------:R-:W1:Y:S01]  /*5be0*/  S2R R5, SR_TID.X ;  /* 0x0000000000057919 */ /* 0x000e620000002100 */
[----:B------:R-:W-:Y:S01]  /*5bf0*/  ULDC.64 UR4, c[0x0][0x730] ;  /* 0x0001cc0000047ab9 */ /* 0x000fe20000000a00 */
[----:B------:R-:W-:Y:S01]  /*5c00*/  IADD3 R16, R16, 0x1f, RZ ;  /* 0x0000001f10107810 */ /* 0x000fe20007ffe0ff */
[----:B------:R-:W-:Y:S01]  /*5c10*/  IMAD R17, R17, 0x10, R18 ;  /* 0x0000001011117824 */ /* 0x000fe200078e0212 */
[----:B------:R-:W-:-:S04]  /*5c20*/  ISETP.NE.U32.AND P0, PT, RZ, UR4, PT ;  /* 0x00000004ff007c0c */ /* 0x000fc8000bf05070 */
[----:B------:R-:W-:-:S13]  /*5c30*/  ISETP.NE.AND.EX P0, PT, RZ, UR5, PT, P0 ;  /* 0x00000005ff007c0c */ /* 0x000fda000bf05300 */
[----:B------:R-:W3:Y:S01]  /*5c40*/  @P0 LDC R49, c[0x0][0x720] ;  /* 0x0001c800ff310b82 */ /* 0x000ee20000000800 */
[----:B------:R-:W-:Y:S02]  /*5c50*/  ISETP.GT.U32.AND P0, PT, R16, 0x3e, PT ;  /* 0x0000003e1000780c */ /* 0x000fe40003f04070 */
[----:B-1----:R-:W-:Y:S02]  /*5c60*/  SHF.L.U32 R0, R5, 0x4, RZ ;  /* 0x0000000405007819 */ /* 0x002fe400000006ff */
[----:B--2---:R-:W-:Y:S02]  /*5c70*/  SHF.R.U32.HI R2, RZ, 0x1, R5 ;  /* 0x00000001ff027819 */ /* 0x004fe40000011605 */
[C---:B----4-:R-:W-:Y:S02]  /*5c80*/  LOP3.LUT R3, R0.reuse, 0x40, RZ, 0xc0, !PT ;  /* 0x0000004000037812 */ /* 0x050fe400078ec0ff */
[----:B------:R-:W-:Y:S02]  /*5c90*/  LOP3.LUT R0, R0, 0x80, RZ, 0xc0, !PT ;  /* 0x0000008000007812 */ /* 0x000fe400078ec0ff */
[----:B------:R-:W-:-:S02]  /*5ca0*/  LOP3.LUT R4, R3, 0x8, R2, 0xf8, !PT ;  /* 0x0000000803047812 */ /* 0x000fc400078ef802 */
[----:B------:R-:W-:Y:S02]  /*5cb0*/  SHF.L.U32 R3, R5, 0x1, RZ ;  /* 0x0000000105037819 */ /* 0x000fe400000006ff */
[----:B------:R-:W-:Y:S01]  /*5cc0*/  LEA R2, R17, R0, 0x4 ;  /* 0x0000000011027211 */ /* 0x000fe200078e20ff */
[-C--:B---3--:R-:W-:Y:S01]  /*5cd0*/  FMUL R0, R104, R49.reuse ;  /* 0x0000003168007220 */ /* 0x088fe20000400000 */
[----:B------:R-:W-:Y:S01]  /*5ce0*/  LOP3.LUT R3, R4, 0x8, R3, 0x78, !PT ;  /* 0x0000000804037812 */ /* 0x000fe200078e7803 */
[-C--:B------:R-:W-:Y:S01]  /*5cf0*/  FMUL R5, R40, R49.reuse ;  /* 0x0000003128057220 */ /* 0x080fe20000400000 */
[-C--:B------:R-:W-:Y:S01]  /*5d00*/  FMUL R4, R108, R49.reuse ;  /* 0x000000316c047220 */ /* 0x080fe20000400000 */
[----:B------:R-:W-:Y:S01]  /*5d10*/  FMUL R7, R24, R49 ;  /* 0x0000003118077220 */ /* 0x000fe20000400000 */
[----:B------:R-:W-:Y:S01]  /*5d20*/  IADD3 R8, R2, R3, RZ ;  /* 0x0000000302087210 */ /* 0x000fe20007ffe0ff */
        /* <DEDUP_REMOVED lines=55> */
[----:B------:R-:W-:Y:S01]  /*60a0*/  F2FP.F16.F32.PACK_AB R55, R9, R6 ;  /* 0x000000060937723e */ /* 0x000fe200000000ff */
[----:B------:R-:W-:Y:S06]  /*60b0*/  @P0 BRA `(.L_x_52) ;  /* 0x0000000000040947 */ /* 0x000fec0003800000 */
[----:B------:R-:W-:-:S04]  /*60c0*/  DEPBAR.LE SB0, 0x1 ;  /* 0x000080400000791a */ /* 0x000fc80000000000 */
.L_x_52:
[----:B------:R-:W-:Y:S05]  /*60d0*/  WARPSYNC.ALL ;  /* 0x0000000000007948 */ /* 0x000fea0003800000 */
[----:B------:R-:W-:Y:S01]  /*60e0*/  BAR.SYNC.DEFER_BLOCKING 0x1, 0x80 ;  /* 0x0042000000007b1d */ /* 0x000fe20000010000 */
[----:B------:R-:W-:Y:S02]  /*60f0*/  LEA R8, R8, R19, 0x1 ;  /* 0x0000001308087211 */ /* 0x000fe400078e08ff */
[----:B------:R-:W-:Y:S02]  /*6100*/  F2FP.F16.F32.PACK_AB R4, R10, R11 ;  /* 0x0000000b0a04723e */ /* 0x000fe400000000ff */
[----:B------:R-:W-:Y:S01]  /*6110*/  F2FP.F16.F32.PACK_AB R5, R12, R13 ;  /* 0x0000000d0c05723e */ /* 0x000fe200000000ff */
[----:B------:R-:W-:Y:S01]  /*6120*/  BSSY B0, `(.L_x_53) ;  /* 0x0000016000007945 */ /* 0x000fe20003800000 */
[----:B------:R-:W-:-:S02]  /*6130*/  F2FP.F16.F32.PACK_AB R6, R14, R15 ;  /* 0x0000000f0e06723e */ /* 0x000fc400000000ff */
[----:B------:R-:W-:Y:S01]  /*6140*/  F2FP.F16.F32.PACK_AB R7, R16, R17 ;  /* 0x000000111007723e */ /* 0x000fe200000000ff */
[----:B------:R1:W-:Y:S01]  /*6150*/  STSM.16.M88.4 [R8], R52 ;  /* 0x0000003408007844 */ /* 0x0003e20000000200 */
[----:B------:R-:W-:Y:S01]  /*6160*/  @!PT LDS RZ, [RZ] ;  /* 0x00000000fffff984 */ /* 0x000fe20000000800 */
[----:B------:R-:W-:Y:S01]  /*6170*/  @!PT LDS RZ, [RZ] ;  /* 0x00000000fffff984 */ /* 0x000fe20000000800 */
[----:B------:R-:W-:Y:S01]  /*6180*/  @!PT LDS RZ, [RZ] ;  /* 0x00000000fffff984 */ /* 0x000fe20000000800 */
[----:B------:R-:W-:Y:S01]  /*6190*/  @!PT LDS RZ, [RZ] ;  /* 0x00000000fffff984 */ /* 0x000fe20000000800 */
[----:B------:R2:W-:Y:S06]  /*61a0*/  MEMBAR.ALL.CTA ;  /* 0x0000000000007992 */ /* 0x0005ec0000008000 */
[----:B--2---:R-:W2:Y:S02]  /*61b0*/  FENCE.VIEW.ASYNC.S ;  /* 0x00000000000073c6 */ /* 0x004ea40000000000 */
[----:B--2---:R-:W-:Y:S06]  /*61c0*/  BAR.SYNC.DEFER_BLOCKING 0x1, 0x80 ;  /* 0x0042000000007b1d */ /* 0x004fec0000010000 */
[----:B------:R-:W-:Y:S05]  /*61d0*/  @P0 BRA `(.L_x_54) ;  /* 0x0000000000280947 */ /* 0x000fea0003800000 */
[----:B------:R-:W-:Y:S01]  /*61e0*/  S2UR UR43, SR_CTAID.Y ;  /* 0x00000000002b79c3 */ /* 0x000fe20000002600 */
[----:B------:R-:W-:Y:S01]  /*61f0*/  ULDC.64 UR4, c[0x0][0x198] ;  /* 0x0000660000047ab9 */ /* 0x000fe20000000a00 */
[----:B------:R-:W-:Y:S01]  /*6200*/  R2UR UR40, R19 ;  /* 0x00000000132872ca */ /* 0x000fe200000e0000 */
[----:B------:R-:W-:Y:S01]  /*6210*/  UIADD3 UR4, UP0, UR4, 0x670, URZ ;  /* 0x0000067004047890 */ /* 0x000fe2000ff1e03f */
[----:B------:R-:W-:-:S03]  /*6220*/  UMOV UR41, URZ ;  /* 0x0000003f00297c82 */ /* 0x000fc60008000000 */
[----:B------:R-:W-:Y:S01]  /*6230*/  UIADD3.X UR5, URZ, UR5, URZ, UP0, !UPT ;  /* 0x000000053f057290 */ /* 0x000fe200087fe43f */
[----:B------:R-:W2:Y:S08]  /*6240*/  S2UR UR44, SR_CTAID.Z ;  /* 0x00000000002c79c3 */ /* 0x000eb00000002700 */
[----:B--2---:R2:W-:Y:S01]  /*6250*/  UTMASTG.4D [UR40], [UR4] ;  /* 0x00000028040073b5 */ /* 0x0045e20008018000 */
[----:B------:R0:W-:Y:S01]  /*6260*/  UTMACMDFLUSH ;  /* 0x00000000000079b7 */ /* 0x0001e20000000000 */
[----:B--2---:R-:W-:-:S04]  /*6270*/  DEPBAR.LE SB0, 0x1 ;  /* 0x000080400000791a */ /* 0x004fc80000000000 */
.L_x_54:
[----:B------:R-:W-:Y:S05]  /*6280*/  BSYNC B0 ;  /* 0x0000000000007941 */ /* 0x000fea0003800000 */
.L_x_53:
[----:B------:R-:W-:Y:S01]  /*6290*/  BAR.SYNC.DEFER_BLOCKING 0x1, 0x80 ;  /* 0x0042000000007b1d */ /* 0x000fe20000010000 */
[----:B------:R-:W-:Y:S02]  /*62a0*/  F2FP.F16.F32.PACK_AB R12, R18, R21 ;  /* 0x00000015120c723e */ /* 0x000fe400000000ff */
[----:B------:R-:W-:Y:S02]  /*62b0*/  F2FP.F16.F32.PACK_AB R13, R20, R23 ;  /* 0x00000017140d723e */ /* 0x000fe400000000ff */
[----:B------:R-:W-:Y:S01]  /*62c0*/  F2FP.F16.F32.PACK_AB R14, R22, R25 ;  /* 0x00000019160e723e */ /* 0x000fe200000000ff */
[----:B------:R-:W-:Y:S01]  /*62d0*/  BSSY B0, `(.L_x_55) ;  /* 0x0000016000007945 */ /* 0x000fe20003800000 */
[----:B------:R-:W-:Y:S01]  /*62e0*/  F2FP.F16.F32.PACK_AB R15, R24, R27 ;  /* 0x0000001b180f723e */ /* 0x000fe200000000ff */
[----:B------:R2:W-:Y:S01]  /*62f0*/  STSM.16.M88.4 [R8+0x800], R4 ;  /* 0x0008000408007844 */ /* 0x0005e20000000200 */
[----:B------:R-:W-:Y:S01]  /*6300*/  @!PT LDS RZ, [RZ] ;  /* 0x00000000fffff984 */ /* 0x000fe20000000800 */
[----:B------:R-:W-:Y:S01]  /*6310*/  @!PT LDS RZ, [RZ] ;  /* 0x00000000fffff984 */ /* 0x000fe20000000800 */
[----:B------:R-:W-:Y:S01]  /*6320*/  @!PT LDS RZ, [RZ] ;  /* 0x00000000fffff984 */ /* 0x000fe20000000800 */
[----:B------:R-:W-:Y:S01]  /*6330*/  @!PT LDS RZ, [RZ] ;  /* 0x00000000fffff984 */ /* 0x000fe20000000800 */
[----:B------:R3:W-:Y:S06]  /*6340*/  MEMBAR.ALL.CTA ;  /* 0x0000000000007992 */ /* 0x0007ec0000008000 */
[----:B---3--:R-:W3:Y:S02]  /*6350*/  FENCE.VIEW.ASYNC.S ;  /* 0x00000000000073c6 */ /* 0x008ee40000000000 */
[----:B---3--:R-:W-:Y:S06]  /*6360*/  BAR.SYNC.DEFER_BLOCKING 0x1, 0x80 ;  /* 0x0042000000007b1d */ /* 0x008fec0000010000 */
[----:B------:R-:W-:Y:S05]  /*6370*/  @P0 BRA `(.L_x_56) ;  /* 0x00000000002c0947 */ /* 0x000fea0003800000 */
[----:B------:R-:W-:Y:S01]  /*6380*/  S2UR UR43, SR_CTAID.Y ;  /* 0x00000000002b79c3 */ /* 0x000fe20000002600 */
[----:B------:R-:W-:Y:S01]  /*6390*/  R2UR UR40, R19 ;  /* 0x00000000132872ca */ /* 0x000fe200000e0000 */
[----:B------:R-:W-:Y:S01]  /*63a0*/  ULDC.64 UR4, c[0x0][0x198] ;  /* 0x0000660000047ab9 */ /* 0x000fe20000000a00 */
[----:B------:R-:W-:Y:S01]  /*63b0*/  UMOV UR41, 0x10 ;  /* 0x0000001000297882 */ /* 0x000fe20000000000 */
[----:B------:R-:W-:-:S04]  /*63c0*/  UIADD3 UR4, UP0, UR4, 0x670, URZ ;  /* 0x0000067004047890 */ /* 0x000fc8000ff1e03f */
[----:B------:R-:W3:Y:S01]  /*63d0*/  S2UR UR44, SR_CTAID.Z ;  /* 0x00000000002c79c3 */ /* 0x000ee20000002700 */
[----:B------:R-:W-:-:S05]  /*63e0*/  UIADD3.X UR5, URZ, UR5, URZ, UP0, !UPT ;  /* 0x000000053f057290 */ /* 0x000fca00087fe43f */
[----:B------:R-:W-:-:S09]  /*63f0*/  UIADD3 UR40, UR40, 0x800, URZ ;  /* 0x0000080028287890 */ /* 0x000fd2000fffe03f */
[----:B---3--:R3:W-:Y:S01]  /*6400*/  UTMASTG.4D [UR40], [UR4] ;  /* 0x00000028040073b5 */ /* 0x0087e20008018000 */
[----:B------:R0:W-:Y:S01]  /*6410*/  UTMACMDFLUSH ;  /* 0x00000000000079b7 */ /* 0x0001e20000000000 */
[----:B---3--:R-:W-:-:S04]  /*6420*/  DEPBAR.LE SB0, 0x1 ;  /* 0x000080400000791a */ /* 0x008fc80000000000 */
.L_x_56:
[----:B------:R-:W-:Y:S05]  /*6430*/  BSYNC B0 ;  /* 0x0000000000007941 */ /* 0x000fea0003800000 */
.L_x_55:
[----:B------:R-:W-:Y:S01]  /*6440*/  BAR.SYNC.DEFER_BLOCKING 0x1, 0x80 ;  /* 0x0042000000007b1d */ /* 0x000fe20000010000 */
[----:B--2---:R-:W-:Y:S02]  /*6450*/  F2FP.F16.F32.PACK_AB R4, R26, R29 ;  /* 0x0000001d1a04723e */ /* 0x004fe400000000ff */
[----:B------:R-:W-:Y:S02]  /*6460*/  F2FP.F16.F32.PACK_AB R5, R28, R31 ;  /* 0x0000001f1c05723e */ /* 0x000fe400000000ff */
[----:B------:R-:W-:Y:S01]  /*6470*/  F2FP.F16.F32.PACK_AB R6, R30, R33 ;  /* 0x000000211e06723e */ /* 0x000fe200000000ff */
[----:B------:R-:W-:Y:S01]  /*6480*/  BSSY B0, `(.L_x_57) ;  /* 0x0000016000007945 */ /* 0x000fe20003800000 */
[----:B------:R-:W-:Y:S01]  /*6490*/  F2FP.F16.F32.PACK_AB R7, R32, R35 ;  /* 0x000000232007723e */ /* 0x000fe200000000ff */
[----:B------:R2:W-:Y:S01]  /*64a0*/  STSM.16.M88.4 [R8], R12 ;  /* 0x0000000c08007844 */ /* 0x0005e20000000200 */
        /* <DEDUP_REMOVED lines=9> */
[----:B------:R-:W-:Y:S01]  /*6540*/  ULDC.64 UR4, c[0x0][0x198] ;  /* 0x0000660000047ab9 */ /* 0x000fe20000000a00 */
[----:B------:R-:W-:Y:S01]  /*6550*/  R2UR UR8, R19 ;  /* 0x00000000130872ca */ /* 0x000fe200000e0000 */
[----:B------:R-:W-:Y:S01]  /*6560*/  UIADD3 UR4, UP0, UR4, 0x670, URZ ;  /* 0x0000067004047890 */ /* 0x000fe2000ff1e03f */
[----:B------:R-:W-:Y:S01]  /*6570*/  UMOV UR9, 0x20 ;  /* 0x0000002000097882 */ /* 0x000fe20000000000 */
[----:B------:R-:W-:Y:S02]  /*6580*/  UMOV UR10, UR42 ;  /* 0x0000002a000a7c82 */ /* 0x000fe40008000000 */
[----:B------:R-:W-:Y:S01]  /*6590*/  UIADD3.X UR5, URZ, UR5, URZ, UP0, !UPT ;  /* 0x000000053f057290 */ /* 0x000fe200087fe43f */
[----:B------:R-:W3:Y:S08]  /*65a0*/  S2UR UR12, SR_CTAID.Z ;  /* 0x00000000000c79c3 */ /* 0x000ef00000002700 */
[----:B---3--:R3:W-:Y:S01]  /*65b0*/  UTMASTG.4D [UR8], [UR4] ;  /* 0x00000008040073b5 */ /* 0x0087e20008018000 */
[----:B------:R0:W-:Y:S01]  /*65c0*/  UTMACMDFLUSH ;  /* 0x00000000000079b7 */ /* 0x0001e20000000000 */
[----:B---3--:R-:W-:-:S04]  /*65d0*/  DEPBAR.LE SB0, 0x1 ;  /* 0x000080400000791a */ /* 0x008fc80000000000 */
.L_x_58:
[----:B------:R-:W-:Y:S05]  /*65e0*/  BSYNC B0 ;  /* 0x0000000000007941 */ /* 0x000fea0003800000 */
.L_x_57:
[----:B------:R-:W-:Y:S01]  /*65f0*/  BAR.SYNC.DEFER_BLOCKING 0x1, 0x80 ;  /* 0x0042000000007b1d */ /* 0x000fe20000010000 */
[----:B--2---:R-:W-:Y:S02]  /*6600*/  F2FP.F16.F32.PACK_AB R12, R34, R37 ;  /* 0x00000025220c723e */ /* 0x004fe400000000ff */
        /* <DEDUP_REMOVED lines=24> */
.L_x_60:
[----:B------:R-:W-:Y:S05]  /*6790*/  BSYNC B0 ;  /* 0x0000000000007941 */ /* 0x000fea0003800000 */
.L_x_59:
[----:B------:R-:W-:Y:S01]  /*67a0*/  BAR.SYNC.DEFER_BLOCKING 0x1, 0x80 ;  /* 0x0042000000007b1d */ /* 0x000fe20000010000 */
[----:B------:R-:W-:Y:S02]  /*67b0*/  F2FP.F16.F32.PACK_AB R64, R65, R64 ;  /* 0x000000404140723e */ /* 0x000fe400000000ff */
        /* <DEDUP_REMOVED lines=10> */
[----:B----4-:R-:W4:Y:S02]  /*6860*/  FENCE.VIEW.ASYNC.S ;  /* 0x00000000000073c6 */ /* 0x010f240000000000 */
[----:B----4-:R-:W-:Y:S06]  /*6870*/  BAR.SYNC.DEFER_BLOCKING 0x1, 0x80 ;  /* 0x0042000000007b1d */ /* 0x010fec0000010000 */
        /* <DEDUP_REMOVED lines=8> */
[----:B------:R-:W4:Y:S08]  /*6900*/  S2UR UR12, SR_CTAID.Z ;  /* 0x00000000000c79c3 */ /* 0x000f300000002700 */
[----:B----4-:R4:W-:Y:S01]  /*6910*/  UTMASTG.4D [UR8], [UR4] ;  /* 0x00000008040073b5 */ /* 0x0109e20008018000 */
[----:B------:R0:W-:Y:S01]  /*6920*/  UTMACMDFLUSH ;  /* 0x00000000000079b7 */ /* 0x0001e20000000000 */
[----:B----4-:R-:W-:-:S04]  /*6930*/  DEPBAR.LE SB0, 0x1 ;  /* 0x000080400000791a */ /* 0x010fc80000000000 */
.L_x_62:
[----:B------:R-:W-:Y:S05]  /*6940*/  BSYNC B0 ;  /* 0x0000000000007941 */ /* 0x000fea0003800000 */
.L_x_61:
        /* <DEDUP_REMOVED lines=12> */
[----:B-----5:R-:W5:Y:S02]  /*6a10*/  FENCE.VIEW.ASYNC.S ;  /* 0x00000000000073c6 */ /* 0x020f640000000000 */
[----:B-----5:R-:W-:Y:S06]  /*6a20*/  BAR.SYNC.DEFER_BLOCKING 0x1, 0x80 ;  /* 0x0042000000007b1d */ /* 0x020fec0000010000 */
[----:B------:R-:W-:Y:S05]  /*6a30*/  @P0 BRA `(.L_x_64) ;  /* 0x00000000002c0947 */ /* 0x000fea0003800000 */
[----:B------:R-:W-:Y:S01]  /*6a40*/  S2UR UR43, SR_CTAID.Y ;  /* 0x00000000002b79c3 */ /* 0x000fe20000002600 */
[----:B------:R-:W-:Y:S01]  /*6a50*/  R2UR UR40, R19 ;  /* 0x00000000132872ca */ /* 0x000fe200000e0000 */
[----:B------:R-:W-:Y:S01]  /*6a60*/  ULDC.64 UR4, c[0x0][0x198] ;  /* 0x0000660000047ab9 */ /* 0x000fe20000000a00 */
[----:B------:R-:W-:Y:S01]  /*6a70*/  UMOV UR41, 0x50 ;  /* 0x0000005000297882 */ /* 0x000fe20000000000 */
[----:B------:R-:W-:-:S04]  /*6a80*/  UIADD3 UR4, UP0, UR4, 0x670, URZ ;  /* 0x0000067004047890 */ /* 0x000fc8000ff1e03f */
[----:B------:R-:W5:Y:S01]  /*6a90*/  S2UR UR44, SR_CTAID.Z ;  /* 0x00000000002c79c3 */ /* 0x000f620000002700 */
[----:B------:R-:W-:-:S05]  /*6aa0*/  UIADD3.X UR5, URZ, UR5, URZ, UP0, !UPT ;  /* 0x000000053f057290 */ /* 0x000fca00087fe43f */
[----:B------:R-:W-:-:S09]  /*6ab0*/  UIADD3 UR40, UR40, 0x800, URZ ;  /* 0x0000080028287890 */ /* 0x000fd2000fffe03f */
[----:B-----5:R1:W-:Y:S01]  /*6ac0*/  UTMASTG.4D [UR40], [UR4] ;  /* 0x00000028040073b5 */ /* 0x0203e20008018000 */
[----:B------:R0:W-:Y:S01]  /*6ad0*/  UTMACMDFLUSH ;  /* 0x00000000000079b7 */ /* 0x0001e20000000000 */
[----:B-1----:R-:W-:-:S04]  /*6ae0*/  DEPBAR.LE SB0, 0x1 ;  /* 0x000080400000791a */ /* 0x002fc80000000000 */
.L_x_64:
[----:B------:R-:W-:Y:S05]  /*6af0*/  BSYNC B0 ;  /* 0x0000000000007941 */ /* 0x000fea0003800000 */
.L_x_63:
[----:B------:R-:W-:Y:S06]  /*6b00*/  BAR.SYNC.DEFER_BLOCKING 0x1, 0x80 ;  /* 0x0042000000007b1d */ /* 0x000fec0000010000 */
[----:B------:R-:W-:Y:S01]  /*6b10*/  BSSY B0, `(.L_x_65) ;  /* 0x0000014000007945 */ /* 0x000fe20003800000 */
[----:B------:R1:W-:Y:S01]  /*6b20*/  STSM.16.M88.4 [R8], R56 ;  /* 0x0000003808007844 */ /* 0x0003e20000000200 */
        /* <DEDUP_REMOVED lines=15> */
[----:B------:R-:W5:Y:S08]  /*6c20*/  S2UR UR12, SR_CTAID.Z ;  /* 0x00000000000c79c3 */ /* 0x000f700000002700 */
[----:B-----5:R1:W-:Y:S02]  /*6c30*/  UTMASTG.4D [UR8], [UR4] ;  /* 0x00000008040073b5 */ /* 0x0203e40008018000 */
[----:B-1----:R0:W-:Y:S02]  /*6c40*/  UTMACMDFLUSH ;  /* 0x00000000000079b7 */ /* 0x0021e40000000000 */
.L_x_66:
[----:B------:R-:W-:Y:S05]  /*6c50*/  BSYNC B0 ;  /* 0x0000000000007941 */ /* 0x000fea0003800000 */
.L_x_65:
[----:B------:R-:W-:Y:S01]  /*6c60*/  UIADD3 UR37, UR37, -0x1, URZ ;  /* 0xffffffff25257890 */ /* 0x000fe2000fffe03f */
[----:B------:R-:W-:-:S04]  /*6c70*/  DEPBAR.LE SB0, 0x0 ;  /* 0x000080000000791a */ /* 0x000fc80000000000 */
[----:B------:R-:W-:-:S04]  /*6c80*/  USHF.L.U32 UR4, UR37, 0x3, URZ ;  /* 0x0000000325047899 */ /* 0x000fc8000800063f */
[----:B------:R-:W-:-:S04]  /*6c90*/  ULOP3.LUT UR4, UR4, 0x8, URZ, 0xe2, !UPT ;  /* 0x0000000804047892 */ /* 0x000fc8000f8ee23f */
[----:B------:R-:W-:-:S06]  /*6ca0*/  ULOP3.LUT UR4, UR4, 0x18, URZ, 0x3c, !UPT ;  /* 0x0000001804047892 */ /* 0x000fcc000f8e3c3f */
[----:B------:R-:W-:-:S04]  /*6cb0*/  MOV R0, UR4 ;  /* 0x0000000400007c02 */ /* 0x000fc80008000f00 */
[----:B------:R-:W-:Y:S01]  /*6cc0*/  SYNCS.ARRIVE.TRANS64.A1T0 RZ, [R0+UR36+0x18890], RZ ;  /* 0x018890ff00ff79a7 */ /* 0x000fe20008100024 */
[----:B------:R-:W-:Y:S05]  /*6cd0*/  EXIT ;  /* 0x000000000000794d */ /* 0x000fea0003800000 */
.L_x_6:
[----:B------:R-:W-:-:S08]  /*6ce0*/  UISETP.NE.AND UP0, UPT, UR5, 0x1, UPT ;  /* 0x000000010500788c */ /* 0x000fd0000bf05270 */
[----:B------:R-:W1:-:S00]  /*6cf0*/  USETMAXREG.DEALLOC.CTAPOOL 0x18 ;  /* 0x00000018000079c8 */ /* 0x000e4000080e0500 */
[----:B------:R-:W-:-:S13]  /*6d00*/  PLOP3.LUT P0, PT, PT, PT, UP0, 0x80, 0x0 ;  /* 0x000000000000781c */ /* 0x000fda0003f0f008 */
[----:B------:R-:W-:Y:S05]  /*6d10*/  @P0 EXIT ;  /* 0x000000000000094d */ /* 0x000fea0003800000 */
[----:B------:R-:W2:Y:S01]  /*6d20*/  S2UR UR11, SR_CTAID.X ;  /* 0x00000000000b79c3 */ /* 0x000ea20000002500 */
[----:B------:R-:W-:Y:S01]  /*6d30*/  ELECT P3, URZ, PT ;  /* 0x00000000003f782f */ /* 0x000fe20003860000 */
[----:B------:R-:W-:Y:S01]  /*6d40*/  BSSY B0, `(.L_x_67) ;  /* 0x000004d000007945 */ /* 0x000fe20003800000 */
[----:B-1----:R-:W-:Y:S01]  /*6d50*/  MOV R0, RZ ;  /* 0x000000ff00007202 */ /* 0x002fe20000000f00 */
[----:B------:R-:W-:Y:S01]  /*6d60*/  IMAD.MOV.U32 R3, RZ, RZ, RZ ;  /* 0x000000ffff037224 */ /* 0x000fe200078e00ff */
[----:B------:R-:W-:-:S03]  /*6d70*/  MOV R7, RZ ;  /* 0x000000ff00077202 */ /* 0x000fc60000000f00 */
[----:B------:R-:W1:Y:S08]  /*6d80*/  S2UR UR60, SR_CTAID.Y ;  /* 0x00000000003c79c3 */ /* 0x000e700000002600 */
[----:B------:R-:W3:Y:S01]  /*6d90*/  S2UR UR61, SR_CTAID.Z ;  /* 0x00000000003d79c3 */ /* 0x000ee20000002700 */
[----:B--2---:R-:W-:Y:S01]  /*6da0*/  USHF.L.U32 UR11, UR11, 0x7, URZ ;  /* 0x000000070b0b7899 */ /* 0x004fe2000800063f */
[----:B------:R-:W-:Y:S11]  /*6db0*/  @!P3 BRA `(.L_x_68) ;  /* 0x000000040014b947 */ /* 0x000ff60003800000 */
[----:B------:R-:W2:Y:S01]  /*6dc0*/  S2R R3, SR_CgaCtaId ;  /* 0x0000000000037919 */ /* 0x000ea20000008800 */
[----:B------:R-:W-:Y:S02]  /*6dd0*/  MOV R2, 0x400 ;  /* 0x0000040000027802 */ /* 0x000fe40000000f00 */
[----:B------:R-:W-:Y:S02]  /*6de0*/  MOV R4, 0x1 ;  /* 0x0000000100047802 */ /* 0x000fe40000000f00 */
[----:B--2---:R-:W-:Y:S02]  /*6df0*/  LEA R3, R3, R2, 0x18 ;  /* 0x0000000203037211 */ /* 0x004fe400078ec0ff */
[----:B------:R-:W-:-:S04]  /*6e00*/  SHF.L.U32 R2, R4, 0x1f, RZ ;  /* 0x0000001f04027819 */ /* 0x000fc800000006ff */
[----:B------:R-:W2:Y:S02]  /*6e10*/  SYNCS.PHASECHK.TRANS64.TRYWAIT P0, [R3+URZ+0x18860], R2 ;  /* 0x01886002030075a7 */ /* 0x000ea4000800017f */
[----:B--2---:R-:W-:Y:S05]  /*6e20*/  @!P0 BRA `(.L_x_69) ;  /* 0x0000001c00e88947 */ /* 0x004fea0003800000 */
.L_x_105:
[----:B------:R-:W-:Y:S01]  /*6e30*/  ULOP3.LUT UR5, UR4, 0x2, URZ, 0xfc, !UPT ;  /* 0x0000000204057892 */ /* 0x000fe2000f8efc3f */
[----:B--2---:R-:W-:-:S03]  /*6e40*/  @P2 MOV R2, 0x3800 ;  /* 0x0000380000022802 */ /* 0x004fc60000000f00 */
[----:B------:R-:W-:Y:S01]  /*6e50*/  UPRMT UR5, UR5, 0x9910, URZ ;  /* 0x0000991005057896 */ /* 0x000fe2000800003f */
[----:B------:R2:W-:Y:S03]  /*6e60*/  @P2 SYNCS.ARRIVE.TRANS64 RZ, [R3+URZ+0x18850], R2 ;  /* 0x0188500203ff29a7 */ /* 0x0005e6000800003f */
[----:B------:R-:W-:-:S06]  /*6e70*/  UISETP.NE.AND UP0, UPT, UR5, 0x2, UPT ;  /* 0x000000020500788c */ /* 0x000fcc000bf05270 */
[----:B------:R-:W-:-:S13]  /*6e80*/  PLOP3.LUT P0, PT, PT, PT, UP0, 0x80, 0x0 ;  /* 0x000000000000781c */ /* 0x000fda0003f0f008 */
[----:B--2---:R-:W-:Y:S05]  /*6e90*/  @P0 BRA `(.L_x_70) ;  /* 0x0000000000040947 */ /* 0x004fea0003800000 */
[----:B-1-3--:R-:W-:Y:S01]  /*6ea0*/  BPT.TRAP 0x1 ;  /* 0x000000040000795c */ /* 0x00afe20000300000 */
.L_x_70:
[----:B------:R-:W-:-:S04]  /*6eb0*/  LOP3.LUT P0, RZ, R6, 0x1f, RZ, 0xc0, !PT ;  /* 0x0000001f06ff7812 */ /* 0x000fc8000780c0ff */
[----:B------:R-:W-:-:S13]  /*6ec0*/  PLOP3.LUT P0, PT, P0, P2, PT, 0x2a, 0x0 ;  /* 0x000000000000781c */ /* 0x000fda0000704572 */
[----:B------:R-:W-:Y:S05]  /*6ed0*/  @P0 BRA `(.L_x_71) ;  /* 0x0000000000040947 */ /* 0x000fea0003800000 */
[----:B-1-3--:R-:W-:Y:S01]  /*6ee0*/  BPT.TRAP 0x1 ;  /* 0x000000040000795c */ /* 0x00afe20000300000 */
.L_x_71:
[----:B------:R-:W-:Y:S01]  /*6ef0*/  R2UR UR8, R3 ;  /* 0x00000000030872ca */ /* 0x000fe200000e0000 */
[----:B------:R-:W-:Y:S01]  /*6f00*/  ULDC.64 UR6, c[0x0][0x198] ;  /* 0x0000660000067ab9 */ /* 0x000fe20000000a00 */
[----:B------:R-:W-:Y:S01]  /*6f10*/  UMOV UR14, 0x0 ;  /* 0x00000000000e7882 */ /* 0x000fe20000000000 */
[----:B------:R-:W-:Y:S01]  /*6f20*/  UIADD3 UR6, UP0, UR6, 0xf0, URZ ;  /* 0x000000f006067890 */ /* 0x000fe2000ff1e03f */
[----:B------:R-:W-:Y:S01]  /*6f30*/  MOV R7, 0x40 ;  /* 0x0000004000077802 */ /* 0x000fe20000000f00 */
[----:B------:R-:W-:Y:S01]  /*6f40*/  UMOV UR15, 0x10000000 ;  /* 0x10000000000f7882 */ /* 0x000fe20000000000 */
[----:B------:R-:W-:Y:S01]  /*6f50*/  UMOV UR10, URZ ;  /* 0x0000003f000a7c82 */ /* 0x000fe20008000000 */
[----:B------:R-:W-:Y:S01]  /*6f60*/  UIADD3.X UR7, URZ, UR7, URZ, UP0, !UPT ;  /* 0x000000073f077290 */ /* 0x000fe200087fe43f */
[----:B------:R-:W-:Y:S01]  /*6f70*/  MOV R3, 0x1 ;  /* 0x0000000100037802 */ /* 0x000fe20000000f00 */
[----:B-1----:R-:W-:Y:S01]  /*6f80*/  UMOV UR12, UR60 ;  /* 0x0000003c000c7c82 */ /* 0x002fe20008000000 */
[----:B---3--:R-:W-:Y:S01]  /*6f90*/  UMOV UR13, UR61 ;  /* 0x0000003d000d7c82 */ /* 0x008fe20008000000 */
[----:B------:R-:W-:Y:S01]  /*6fa0*/  UMOV UR42, 0x10 ;  /* 0x00000010002a7882 */ /* 0x000fe20000000000 */
[----:B------:R-:W-:Y:S01]  /*6fb0*/  UMOV UR43, UR11 ;  /* 0x0000000b002b7c82 */ /* 0x000fe20008000000 */
[----:B------:R-:W-:-:S02]  /*6fc0*/  UIADD3 UR9, UR8, 0x18850, URZ ;  /* 0x0001885008097890 */ /* 0x000fc4000fffe03f */
[----:B------:R-:W-:Y:S02]  /*6fd0*/  UIADD3 UR40, UR8, 0x800, URZ ;  /* 0x0000080008287890 */ /* 0x000fe4000fffe03f */
[----:B------:R-:W-:Y:S02]  /*6fe0*/  UIADD3 UR32, UR8, 0x1000, URZ ;  /* 0x0000100008207890 */ /* 0x000fe4000fffe03f */
[----:B------:R-:W-:Y:S02]  /*6ff0*/  UIADD3 UR24, UR8, 0x1800, URZ ;  /* 0x0000180008187890 */ /* 0x000fe4000fffe03f */
[----:B------:R-:W-:Y:S02]  /*7000*/  UIADD3 UR16, UR8, 0x2000, URZ ;  /* 0x0000200008107890 */ /* 0x000fe4000fffe03f */
[----:B------:R1:W-:Y:S01]  /*7010*/  UTMALDG.4D [UR8], [UR6], desc[UR14] ;  /* 0x00000e08060075b4 */ /* 0x0003e20008019000 */
[----:B------:R-:W-:Y:S01]  /*7020*/  UIADD3 UR56, UR8, 0x2800, URZ ;  /* 0x0000280008387890 */ /* 0x000fe2000fffe03f */
[----:B------:R-:W-:Y:S01]  /*7030*/  UMOV UR44, UR60 ;  /* 0x0000003c002c7c82 */ /* 0x000fe20008000000 */
[----:B------:R-:W-:Y:S01]  /*7040*/  UMOV UR45, UR61 ;  /* 0x0000003d002d7c82 */ /* 0x000fe20008000000 */
[----:B------:R-:W-:Y:S01]  /*7050*/  UMOV UR41, UR9 ;  /* 0x0000000900297c82 */ /* 0x000fe20008000000 */
[----:B------:R-:W-:Y:S01]  /*7060*/  UMOV UR34, 0x20 ;  /* 0x0000002000227882 */ /* 0x000fe20000000000 */
[----:B------:R-:W-:Y:S01]  /*7070*/  UMOV UR35, UR11 ;  /* 0x0000000b00237c82 */ /* 0x000fe20008000000 */
[----:B------:R-:W-:Y:S01]  /*7080*/  UMOV UR36, UR60 ;  /* 0x0000003c00247c82 */ /* 0x000fe20008000000 */
[----:B------:R-:W-:Y:S01]  /*7090*/  UMOV UR37, UR61 ;  /* 0x0000003d00257c82 */ /* 0x000fe20008000000 */
[----:B------:R-:W-:Y:S01]  /*70a0*/  UMOV UR33, UR9 ;  /* 0x0000000900217c82 */ /* 0x000fe20008000000 */
[----:B------:R-:W-:Y:S01]  /*70b0*/  UMOV UR26, 0x30 ;  /* 0x00000030001a7882 */ /* 0x000fe20000000000 */
[----:B------:R-:W-:Y:S01]  /*70c0*/  UMOV UR27, UR11 ;  /* 0x0000000b001b7c82 */ /* 0x000fe20008000000 */
[----:B------:R-:W-:Y:S01]  /*70d0*/  UMOV UR28, UR60 ;  /* 0x0000003c001c7c82 */ /* 0x000fe20008000000 */
[----:B------:R-:W-:Y:S01]  /*70e0*/  UMOV UR29, UR61 ;  /* 0x0000003d001d7c82 */ /* 0x000fe20008000000 */
[----:B------:R2:W-:Y:S01]  /*70f0*/  UTMALDG.4D [UR40], [UR6], desc[UR14] ;  /* 0x00000e28060075b4 */ /* 0x0005e20008019000 */
[----:B------:R-:W-:Y:S01]  /*7100*/  UMOV UR25, UR9 ;  /* 0x0000000900197c82 */ /* 0x000fe20008000000 */
[----:B------:R-:W-:Y:S01]  /*7110*/  UMOV UR18, 0x40 ;  /* 0x0000004000127882 */ /* 0x000fe20000000000 */
[----:B------:R-:W-:Y:S01]  /*7120*/  UMOV UR19, UR11 ;  /* 0x0000000b00137c82 */ /* 0x000fe20008000000 */
[----:B------:R-:W-:Y:S01]  /*7130*/  UMOV UR20, UR60 ;  /* 0x0000003c00147c82 */ /* 0x000fe20008000000 */
[----:B------:R-:W-:Y:S01]  /*7140*/  UMOV UR21, UR61 ;  /* 0x0000003d00157c82 */ /* 0x000fe20008000000 */
[----:B------:R-:W-:Y:S01]  /*7150*/  UMOV UR17, UR9 ;  /* 0x0000000900117c82 */ /* 0x000fe20008000000 */
[----:B------:R-:W-:Y:S01]  /*7160*/  UMOV UR58, 0x50 ;  /* 0x00000050003a7882 */ /* 0x000fe20000000000 */
[----:B------:R2:W-:Y:S01]  /*7170*/  UTMALDG.4D [UR32], [UR6], desc[UR14] ;  /* 0x00000e20060075b4 */ /* 0x0005e20008019000 */
[----:B------:R-:W-:Y:S01]  /*7180*/  UMOV UR59, UR11 ;  /* 0x0000000b003b7c82 */ /* 0x000fe20008000000 */
[----:B------:R-:W-:Y:S01]  /*7190*/  UMOV UR57, UR9 ;  /* 0x0000000900397c82 */ /* 0x000fe20008000000 */
[----:B-1----:R-:W-:Y:S01]  /*71a0*/  UIADD3 UR8, UR8, 0x3000, URZ ;  /* 0x0000300008087890 */ /* 0x002fe2000fffe03f */
[----:B------:R-:W-:Y:S01]  /*71b0*/  UMOV UR10, 0x60 ;  /* 0x00000060000a7882 */ /* 0x000fe20000000000 */
[----:B------:R2:W-:Y:S01]  /*71c0*/  UTMALDG.4D [UR24], [UR6], desc[UR14] ;  /* 0x00000e18060075b4 */ /* 0x0005e20008019000 */
[----:B------:R2:W-:Y:S01]  /*71d0*/  UTMALDG.4D [UR16], [UR6], desc[UR14] ;  /* 0x00000e10060075b4 */ /* 0x0005e20008019000 */
[----:B------:R2:W-:Y:S05]  /*71e0*/  UTMALDG.4D [UR56], [UR6], desc[UR14] ;  /* 0x00000e38060075b4 */ /* 0x0005ea0008019000 */
[----:B------:R2:W-:Y:S02]  /*71f0*/  UTMALDG.4D [UR8], [UR6], desc[UR14] ;  /* 0x00000e08060075b4 */ /* 0x0005e40008019000 */
[----:B--2---:R-:W-:Y:S01]  /*7200*/  NOP ;  /* 0x0000000000007918 */ /* 0x004fe20000000000 */
.L_x_68:
[----:B-1-3--:R-:W-:Y:S05]  /*7210*/  BSYNC B0 ;  /* 0x0000000000007941 */ /* 0x00afea0003800000 */
.L_x_67:
[----:B------:R-:W1:Y:S01]  /*7220*/  LDC R2, c[0x0][0x28c] ;  /* 0x0000a300ff027b82 */ /* 0x000e620000000800 */
[----:B------:R-:W-:Y:S01]  /*7230*/  BSSY B0, `(.L_x_72) ;  /* 0x0000049000007945 */ /* 0x000fe20003800000 */
[----:B-1----:R-:W-:-:S13]  /*7240*/  ISETP.GT.AND P4, PT, R2, RZ, P3 ;  /* 0x000000ff0200720c */ /* 0x002fda0001f84270 */
[----:B------:R-:W-:Y:S05]  /*7250*/  @!P4 BRA `(.L_x_73) ;  /* 0x000000040018c947 */ /* 0x000fea0003800000 */
[----:B------:R-:W1:Y:S01]  /*7260*/  S2R R5, SR_CgaCtaId ;  /* 0x0000000000057919 */ /* 0x000e620000008800 */
[----:B------:R-:W-:-:S04]  /*7270*/  MOV R0, 0x400 ;  /* 0x0000040000007802 */ /* 0x000fc80000000f00 */
[----:B-1----:R-:W-:Y:S02]  /*7280*/  LEA R0, R5, R0, 0x18 ;  /* 0x0000000005007211 */ /* 0x002fe400078ec0ff */
[----:B------:R-:W-:-:S04]  /*7290*/  MOV R5, 0x1 ;  /* 0x0000000100057802 */ /* 0x000fc80000000f00 */
[----:B------:R-:W-:-:S04]  /*72a0*/  SHF.L.U32 R5, R5, 0x1f, RZ ;  /* 0x0000001f05057819 */ /* 0x000fc800000006ff */
[----:B------:R-:W1:Y:S02]  /*72b0*/  SYNCS.PHASECHK.TRANS64.TRYWAIT P0, [R0+URZ+0x18828], R5 ;  /* 0x01882805000075a7 */ /* 0x000e64000800017f */
[----:B-1----:R-:W-:Y:S05]  /*72c0*/  @!P0 BRA `(.L_x_74) ;  /* 0x0000001800d48947 */ /* 0x002fea0003800000 */
.L_x_106:
[----:B------:R-:W-:Y:S01]  /*72d0*/  ULOP3.LUT UR5, UR4, 0x2, URZ, 0xfc, !UPT ;  /* 0x0000000204057892 */ /* 0x000fe2000f8efc3f */
[----:B-1----:R-:W-:-:S03]  /*72e0*/  @P2 MOV R5, 0x3800 ;  /* 0x0000380000052802 */ /* 0x002fc60000000f00 */
[----:B------:R-:W-:Y:S01]  /*72f0*/  UPRMT UR5, UR5, 0x9910, URZ ;  /* 0x0000991005057896 */ /* 0x000fe2000800003f */
[----:B------:R1:W-:Y:S03]  /*7300*/  @P2 SYNCS.ARRIVE.TRANS64 RZ, [R0+URZ+0x18800], R5 ;  /* 0x0188000500ff29a7 */ /* 0x0003e6000800003f */
[----:B------:R-:W-:-:S06]  /*7310*/  UISETP.NE.AND UP0, UPT, UR5, 0x2, UPT ;  /* 0x000000020500788c */ /* 0x000fcc000bf05270 */
[----:B------:R-:W-:-:S13]  /*7320*/  PLOP3.LUT P0, PT, PT, PT, UP0, 0x80, 0x0 ;  /* 0x000000000000781c */ /* 0x000fda0003f0f008 */
[----:B-1----:R-:W-:Y:S05]  /*7330*/  @P0 BRA `(.L_x_75) ;  /* 0x0000000000040947 */ /* 0x002fea0003800000 */
[----:B------:R-:W-:Y:S01]  /*7340*/  BPT.TRAP 0x1 ;  /* 0x000000040000795c */ /* 0x000fe20000300000 */
.L_x_75:
[----:B------:R-:W-:-:S04]  /*7350*/  LOP3.LUT P0, RZ, R6, 0x1f, RZ, 0xc0, !PT ;  /* 0x0000001f06ff7812 */ /* 0x000fc8000780c0ff */
[----:B------:R-:W-:-:S13]  /*7360*/  PLOP3.LUT P0, PT, P0, P2, PT, 0x2a, 0x0 ;  /* 0x000000000000781c */ /* 0x000fda0000704572 */
[----:B------:R-:W-:Y:S05]  /*7370*/  @P0 BRA `(.L_x_76) ;  /* 0x0000000000040947 */ /* 0x000fea0003800000 */
[----:B------:R-:W-:Y:S01]  /*7380*/  BPT.TRAP 0x1 ;  /* 0x000000040000795c */ /* 0x000fe20000300000 */
.L_x_76:
        /* <DEDUP_REMOVED lines=8> */
[----:B------:R-:W-:Y:S01]  /*7410*/  UMOV UR59, URZ ;  /* 0x0000003f003b7c82 */ /* 0x000fe20008000000 */
[----:B------:R-:W-:Y:S01]  /*7420*/  UMOV UR50, 0x10 ;  /* 0x0000001000327882 */ /* 0x000fe20000000000 */
[----:B------:R-:W-:Y:S01]  /*7430*/  UMOV UR52, UR60 ;  /* 0x0000003c00347c82 */ /* 0x000fe20008000000 */
[----:B------:R-:W-:-:S02]  /*7440*/  UMOV UR53, UR61 ;  /* 0x0000003d00357c82 */ /* 0x000fc40008000000 */
[----:B------:R-:W-:Y:S02]  /*7450*/  UIADD3 UR56, UR5, 0x7000, URZ ;  /* 0x0000700005387890 */ /* 0x000fe4000fffe03f */
[----:B------:R-:W-:Y:S02]  /*7460*/  UIADD3 UR57, UR5, 0x18800, URZ ;  /* 0x0001880005397890 */ /* 0x000fe4000fffe03f */
[----:B------:R-:W-:Y:S02]  /*7470*/  UIADD3 UR48, UR5, 0x7800, URZ ;  /* 0x0000780005307890 */ /* 0x000fe4000fffe03f */
[----:B------:R-:W-:Y:S02]  /*7480*/  UIADD3 UR40, UR5, 0x8000, URZ ;  /* 0x0000800005287890 */ /* 0x000fe4000fffe03f */
[----:B------:R-:W-:Y:S02]  /*7490*/  UIADD3 UR32, UR5, 0x8800, URZ ;  /* 0x0000880005207890 */ /* 0x000fe4000fffe03f */
[----:B------:R-:W-:Y:S01]  /*74a0*/  UIADD3 UR24, UR5, 0x9000, URZ ;  /* 0x0000900005187890 */ /* 0x000fe2000fffe03f */
[----:B------:R1:W-:Y:S01]  /*74b0*/  UTMALDG.4D [UR56], [UR6], desc[UR8] ;  /* 0x00000838060075b4 */ /* 0x0003e20008019000 */
[----:B------:R-:W-:Y:S01]  /*74c0*/  UIADD3 UR16, UR5, 0x9800, URZ ;  /* 0x0000980005107890 */ /* 0x000fe2000fffe03f */
        /* <DEDUP_REMOVED lines=10> */
[----:B------:R2:W-:Y:S01]  /*7570*/  UTMALDG.4D [UR48], [UR6], desc[UR8] ;  /* 0x00000830060075b4 */ /* 0x0005e20008019000 */
[----:B------:R-:W-:Y:S01]  /*7580*/  UMOV UR35, UR59 ;  /* 0x0000003b00237c82 */ /* 0x000fe20008000000 */
[----:B------:R-:W-:Y:S01]  /*7590*/  UMOV UR33, UR57 ;  /* 0x0000003900217c82 */ /* 0x000fe20008000000 */
[----:B------:R-:W-:Y:S01]  /*75a0*/  UMOV UR26, 0x40 ;  /* 0x00000040001a7882 */ /* 0x000fe20000000000 */
[----:B------:R-:W-:Y:S01]  /*75b0*/  UMOV UR28, UR60 ;  /* 0x0000003c001c7c82 */ /* 0x000fe20008000000 */
[----:B------:R-:W-:Y:S01]  /*75c0*/  UMOV UR29, UR61 ;  /* 0x0000003d001d7c82 */ /* 0x000fe20008000000 */
[----:B------:R-:W-:Y:S01]  /*75d0*/  UMOV UR27, UR59 ;  /* 0x0000003b001b7c82 */ /* 0x000fe20008000000 */
[----:B------:R-:W-:Y:S01]  /*75e0*/  UMOV UR25, UR57 ;  /* 0x0000003900197c82 */ /* 0x000fe20008000000 */
[----:B------:R2:W-:Y:S01]  /*75f0*/  UTMALDG.4D [UR40], [UR6], desc[UR8] ;  /* 0x00000828060075b4 */ /* 0x0005e20008019000 */
[----:B------:R-:W-:Y:S01]  /*7600*/  UMOV UR18, 0x50 ;  /* 0x0000005000127882 */ /* 0x000fe20000000000 */
[----:B------:R-:W-:Y:S01]  /*7610*/  UMOV UR20, UR60 ;  /* 0x0000003c00147c82 */ /* 0x000fe20008000000 */
[----:B------:R-:W-:Y:S01]  /*7620*/  UMOV UR21, UR61 ;  /* 0x0000003d00157c82 */ /* 0x000fe20008000000 */
[----:B------:R-:W-:Y:S01]  /*7630*/  UMOV UR19, UR59 ;  /* 0x0000003b00137c82 */ /* 0x000fe20008000000 */
[----:B-1----:R-:W-:Y:S01]  /*7640*/  UIADD3 UR56, UR5, 0xa000, URZ ;  /* 0x0000a00005387890 */ /* 0x002fe2000fffe03f */
[----:B------:R-:W-:Y:S01]  /*7650*/  UMOV UR17, UR57 ;  /* 0x0000003900117c82 */ /* 0x000fe20008000000 */
[----:B------:R2:W-:Y:S01]  /*7660*/  UTMALDG.4D [UR32], [UR6], desc[UR8] ;  /* 0x00000820060075b4 */ /* 0x0005e20008019000 */
[----:B------:R-:W-:Y:S01]  /*7670*/  UMOV UR58, 0x60 ;  /* 0x00000060003a7882 */ /* 0x000fe20000000000 */
[----:B------:R2:W-:Y:S01]  /*7680*/  UTMALDG.4D [UR24], [UR6], desc[UR8] ;  /* 0x00000818060075b4 */ /* 0x0005e20008019000 */
[----:B------:R2:W-:Y:S04]  /*7690*/  UTMALDG.4D [UR16], [UR6], desc[UR8] ;  /* 0x00000810060075b4 */ /* 0x0005e80008019000 */
[----:B------:R2:W-:Y:S02]  /*76a0*/  UTMALDG.4D [UR56], [UR6], desc[UR8] ;  /* 0x00000838060075b4 */ /* 0x0005e40008019000 */
[----:B--2---:R-:W-:Y:S01]  /*76b0*/  NOP ;  /* 0x0000000000007918 */ /* 0x004fe20000000000 */
.L_x_73:
[----:B------:R-:W-:Y:S05]  /*76c0*/  BSYNC B0 ;  /* 0x0000000000007941 */ /* 0x000fea0003800000 */
.L_x_72:
[----:B------:R-:W-:Y:S04]  /*76d0*/  BSSY B0, `(.L_x_77) ;  /* 0x000004b000007945 */ /* 0x000fe80003800000 */
[----:B------:R-:W-:Y:S05]  /*76e0*/  @!P3 BRA `(.L_x_78) ;  /* 0x000000040024b947 */ /* 0x000fea0003800000 */
[----:B------:R-:W1:Y:S01]  /*76f0*/  S2R R5, SR_CgaCtaId ;  /* 0x0000000000057919 */ /* 0x000e620000008800 */
[----:B------:R-:W-:-:S04]  /*7700*/  MOV R4, 0x400 ;  /* 0x0000040000047802 */ /* 0x000fc80000000f00 */
[----:B-1----:R-:W-:Y:S02]  /*7710*/  LEA R8, R5, R4, 0x18 ;  /* 0x0000000405087211 */ /* 0x002fe400078ec0ff */
[----:B------:R-:W-:-:S03]  /*7720*/  MOV R5, 0x1 ;  /* 0x0000000100057802 */ /* 0x000fc60000000f00 */
[----:B------:R-:W-:Y:S01]  /*7730*/  IMAD R4, R3, 0x8, R8 ;  /* 0x0000000803047824 */ /* 0x000fe200078e0208 */
[----:B------:R-:W-:-:S04]  /*7740*/  SHF.L.U32 R5, R5, 0x1f, RZ ;  /* 0x0000001f05057819 */ /* 0x000fc800000006ff */
[----:B------:R-:W1:Y:S02]  /*7750*/  SYNCS.PHASECHK.TRANS64.TRYWAIT P0, [R4+URZ+0x18860], R5 ;  /* 0x01886005040075a7 */ /* 0x000e64000800017f */
[----:B-1----:R-:W-:Y:S05]  /*7760*/  @!P0 BRA `(.L_x_79) ;  /* 0x0000001400c08947 */ /* 0x002fea0003800000 */
.L_x_107:
        /* <DEDUP_REMOVED lines=8> */
.L_x_80:
[----:B------:R-:W-:-:S04]  /*77f0*/  LOP3.LUT P0, RZ, R6, 0x1f, RZ, 0xc0, !PT ;  /* 0x0000001f06ff7812 */ /* 0x000fc8000780c0ff */
[----:B------:R-:W-:-:S13]  /*7800*/  PLOP3.LUT P0, PT, P0, P2, PT, 0x2a, 0x0 ;  /* 0x000000000000781c */ /* 0x000fda0000704572 */
[----:B------:R-:W-:Y:S05]  /*7810*/  @P0 BRA `(.L_x_81) ;  /* 0x0000000000040947 */ /* 0x000fea0003800000 */
[----:B------:R-:W-:Y:S01]  /*7820*/  BPT.TRAP 0x1 ;  /* 0x000000040000795c */ /* 0x000fe20000300000 */
.L_x_81:
[----:B------:R-:W-:Y:S01]  /*7830*/  R2UR UR48, R3 ;  /* 0x00000000033072ca */ /* 0x000fe200000e0000 */
[----:B------:R-:W-:Y:S01]  /*7840*/  ULDC.64 UR8, c[0x0][0x198] ;  /* 0x0000660000087ab9 */ /* 0x000fe20000000a00 */
[----:B------:R-:W-:Y:S01]  /*7850*/  R2UR UR5, R8 ;  /* 0x00000000080572ca */ /* 0x000fe200000e0000 */
[----:B------:R-:W-:Y:S01]  /*7860*/  UIADD3 UR8, UP0, UR8, 0xf0, URZ ;  /* 0x000000f008087890 */ /* 0x000fe2000ff1e03f */
[----:B------:R-:W-:Y:S01]  /*7870*/  R2UR UR51, R7 ;  /* 0x00000000073372ca */ /* 0x000fe200000e0000 */
[----:B------:R-:W-:Y:S01]  /*7880*/  UMOV UR6, 0x0 ;  /* 0x0000000000067882 */ /* 0x000fe20000000000 */
[----:B------:R-:W-:Y:S01]  /*7890*/  R2UR UR49, R4 ;  /* 0x00000000043172ca */ /* 0x000fe200000e0000 */
[----:B------:R-:W-:Y:S01]  /*78a0*/  UIADD3.X UR9, URZ, UR9, URZ, UP0, !UPT ;  /* 0x000000093f097290 */ /* 0x000fe200087fe43f */
[----:B------:R-:W-:Y:S01]  /*78b0*/  UMOV UR7, 0x10000000 ;  /* 0x1000000000077882 */ /* 0x000fe20000000000 */
[----:B------:R-:W-:Y:S01]  /*78c0*/  UMOV UR50, URZ ;  /* 0x0000003f00327c82 */ /* 0x000fe20008000000 */
[----:B------:R-:W-:Y:S01]  /*78d0*/  UMOV UR52, UR60 ;  /* 0x0000003c00347c82 */ /* 0x000fe20008000000 */
[----:B------:R-:W-:Y:S01]  /*78e0*/  UMOV UR53, UR61 ;  /* 0x0000003d00357c82 */ /* 0x000fe20008000000 */
[----:B------:R-:W-:Y:S01]  /*78f0*/  UMOV UR42, 0x10 ;  /* 0x00000010002a7882 */ /* 0x000fe20000000000 */
[----:B------:R-:W-:-:S02]  /*7900*/  UMOV UR44, UR60 ;  /* 0x0000003c002c7c82 */ /* 0x000fc40008000000 */
[----:B------:R-:W-:Y:S02]  /*7910*/  UIMAD UR48, UR48, 0x3800, UR5 ;  /* 0x00003800303078a4 */ /* 0x000fe4000f8e0205 */
[----:B------:R-:W-:Y:S02]  /*7920*/  UIADD3 UR51, UR11, UR51, URZ ;  /* 0x000000330b337290 */ /* 0x000fe4000fffe03f */
[----:B------:R-:W-:Y:S02]  /*7930*/  UIADD3 UR49, UR49, 0x18850, URZ ;  /* 0x0001885031317890 */ /* 0x000fe4000fffe03f */
[----:B------:R-:W-:Y:S02]  /*7940*/  UIADD3 UR40, UR48, 0x800, URZ ;  /* 0x0000080030287890 */ /* 0x000fe4000fffe03f */
[----:B------:R-:W-:Y:S01]  /*7950*/  UIADD3 UR56, UR48, 0x1000, URZ ;  /* 0x0000100030387890 */ /* 0x000fe2000fffe03f */
[----:B------:R-:W-:Y:S02]  /*7960*/  UMOV UR45, UR61 ;  /* 0x0000003d002d7c82 */ /* 0x000fe40008000000 */
[----:B------:R-:W-:Y:S01]  /*7970*/  UMOV UR41, UR49 ;  /* 0x0000003100297c82 */ /* 0x000fe20008000000 */
[----:B------:R-:W-:Y:S01]  /*7980*/  UMOV UR43, UR51 ;  /* 0x00000033002b7c82 */ /* 0x000fe20008000000 */
[----:B------:R-:W-:Y:S01]  /*7990*/  UMOV UR58, 0x20 ;  /* 0x00000020003a7882 */ /* 0x000fe20000000000 */
[----:B------:R-:W-:Y:S01]  /*79a0*/  UMOV UR57, UR49 ;  /* 0x0000003100397c82 */ /* 0x000fe20008000000 */
[----:B------:R-:W-:Y:S01]  /*79b0*/  UMOV UR59, UR51 ;  /* 0x00000033003b7c82 */ /* 0x000fe20008000000 */
[----:B------:R-:W-:Y:S01]  /*79c0*/  UTMALDG.4D [UR48], [UR8], desc[UR6] ;  /* 0x00000630080075b4 */ /* 0x000fe20008019000 */
[----:B------:R-:W-:-:S02]  /*79d0*/  UIADD3 UR32, UR48, 0x1800, URZ ;  /* 0x0000180030207890 */ /* 0x000fc4000fffe03f */
[----:B------:R-:W-:Y:S02]  /*79e0*/  UIADD3 UR24, UR48, 0x2000, URZ ;  /* 0x0000200030187890 */ /* 0x000fe4000fffe03f */
[----:B------:R-:W-:Y:S01]  /*79f0*/  UIADD3 UR16, UR48, 0x2800, URZ ;  /* 0x0000280030107890 */ /* 0x000fe2000fffe03f */
[----:B------:R-:W-:Y:S01]  /*7a00*/  UMOV UR34, 0x30 ;  /* 0x0000003000227882 */ /* 0x000fe20000000000 */
[----:B------:R-:W-:Y:S01]  /*7a10*/  UTMALDG.4D [UR40], [UR8], desc[UR6] ;  /* 0x00000628080075b4 */ /* 0x000fe20008019000 */
        /* <DEDUP_REMOVED lines=16> */
[----:B------:R2:W-:Y:S01]  /*7b20*/  UTMALDG.4D [UR24], [UR8], desc[UR6] ;  /* 0x00000618080075b4 */ /* 0x0005e20008019000 */
[----:B------:R2:W-:Y:S01]  /*7b30*/  UTMALDG.4D [UR16], [UR8], desc[UR6] ;  /* 0x00000610080075b4 */ /* 0x0005e20008019000 */
[----:B-1----:R-:W-:Y:S01]  /*7b40*/  UIADD3 UR56, UR48, 0x3000, URZ ;  /* 0x0000300030387890 */ /* 0x002fe2000fffe03f */
[----:B------:R-:W-:-:S08]  /*7b50*/  UMOV UR58, 0x60 ;  /* 0x00000060003a7882 */ /* 0x000fd00000000000 */
[----:B------:R2:W-:Y:S02]  /*7b60*/  UTMALDG.4D [UR56], [UR8], desc[UR6] ;  /* 0x00000638080075b4 */ /* 0x0005e40008019000 */
[----:B--2---:R-:W-:Y:S01]  /*7b70*/  NOP ;  /* 0x0000000000007918 */ /* 0x004fe20000000000 */
.L_x_78:
[----:B------:R-:W-:Y:S05]  /*7b80*/  BSYNC B0 ;  /* 0x0000000000007941 */ /* 0x000fea0003800000 */
.L_x_77:
[----:B------:R-:W-:Y:S01]  /*7b90*/  BSSY B0, `(.L_x_82) ;  /* 0x000004d000007945 */ /* 0x000fe20003800000 */
[----:B------:R-:W-:-:S03]  /*7ba0*/  MOV R8, RZ ;  /* 0x000000ff00087202 */ /* 0x000fc60000000f00 */
[----:B------:R-:W-:Y:S05]  /*7bb0*/  @!P4 BRA `(.L_x_83) ;  /* 0x000000040028c947 */ /* 0x000fea0003800000 */
[----:B------:R-:W1:Y:S01]  /*7bc0*/  S2R R4, SR_CgaCtaId ;  /* 0x0000000000047919 */ /* 0x000e620000008800 */
[----:B------:R-:W-:-:S04]  /*7bd0*/  MOV R3, 0x400 ;  /* 0x0000040000037802 */ /* 0x000fc80000000f00 */
[----:B-1----:R-:W-:Y:S02]  /*7be0*/  LEA R5, R4, R3, 0x18 ;  /* 0x0000000304057211 */ /* 0x002fe400078ec0ff */
[----:B------:R-:W-:Y:S02]  /*7bf0*/  MOV R4, 0x1 ;  /* 0x0000000100047802 */ /* 0x000fe40000000f00 */
[----:B------:R-:W-:Y:S02]  /*7c00*/  LEA R3, R0, R5, 0x3 ;  /* 0x0000000500037211 */ /* 0x000fe400078e18ff */
[----:B------:R-:W-:-:S04]  /*7c10*/  SHF.L.U32 R4, R4, 0x1f, RZ ;  /* 0x0000001f04047819 */ /* 0x000fc800000006ff */
[----:B------:R-:W1:Y:S02]  /*7c20*/  SYNCS.PHASECHK.TRANS64.TRYWAIT P0, [R3+URZ+0x18828], R4 ;  /* 0x01882804030075a7 */ /* 0x000e64000800017f */
[----:B-1----:R-:W-:Y:S05]  /*7c30*/  @!P0 BRA `(.L_x_84) ;  /* 0x0000001000a08947 */ /* 0x002fea0003800000 */
.L_x_108:
        /* <DEDUP_REMOVED lines=8> */
.L_x_85:
[----:B------:R-:W-:-:S04]  /*7cc0*/  LOP3.LUT P0, RZ, R6, 0x1f, RZ, 0xc0, !PT ;  /* 0x0000001f06ff7812 */ /* 0x000fc8000780c0ff */
[----:B------:R-:W-:-:S13]  /*7cd0*/  PLOP3.LUT P0, PT, P0, P2, PT, 0x2a, 0x0 ;  /* 0x000000000000781c */ /* 0x000fda0000704572 */
[----:B------:R-:W-:Y:S05]  /*7ce0*/  @P0 BRA `(.L_x_86) ;  /* 0x0000000000040947 */ /* 0x000fea0003800000 */
[----:B------:R-:W-:Y:S01]  /*7cf0*/  BPT.TRAP 0x1 ;  /* 0x000000040000795c */ /* 0x000fe20000300000 */
.L_x_86:
[C---:B------:R-:W-:Y:S01]  /*7d00*/  IMAD R5, R0.reuse, 0x3800, R5 ;  /* 0x0000380000057824 */ /* 0x040fe200078e0205 */
[----:B------:R-:W-:Y:S01]  /*7d10*/  R2UR UR49, R3 ;  /* 0x00000000033172ca */ /* 0x000fe200000e0000 */
[----:B------:R-:W-:Y:S01]  /*7d20*/  ULDC.64 UR6, c[0x0][0x198] ;  /* 0x0000660000067ab9 */ /* 0x000fe20000000a00 */
[----:B------:R-:W-:Y:S01]  /*7d30*/  UMOV UR51, URZ ;  /* 0x0000003f00337c82 */ /* 0x000fe20008000000 */
[----:B------:R-:W-:Y:S01]  /*7d40*/  UIADD3 UR6, UP0, UR6, 0x2f0, URZ ;  /* 0x000002f006067890 */ /* 0x000fe2000ff1e03f */
[----:B------:R-:W-:Y:S01]  /*7d50*/  R2UR UR5, R5 ;  /* 0x00000000050572ca */ /* 0x000fe200000e0000 */
[----:B------:R-:W-:Y:S01]  /*7d60*/  UMOV UR8, 0x0 ;  /* 0x0000000000087882 */ /* 0x000fe20000000000 */
[----:B------:R-:W-:Y:S01]  /*7d70*/  UMOV UR9, 0x10000000 ;  /* 0x1000000000097882 */ /* 0x000fe20000000000 */
[----:B------:R-:W-:Y:S01]  /*7d80*/  UIADD3.X UR7, URZ, UR7, URZ, UP0, !UPT ;  /* 0x000000073f077290 */ /* 0x000fe200087fe43f */
[----:B------:R-:W-:Y:S01]  /*7d90*/  IADD3 R0, R0, 0x1, RZ ;  /* 0x0000000100007810 */ /* 0x000fe20007ffe0ff */
[----:B------:R-:W-:Y:S01]  /*7da0*/  UMOV UR50, URZ ;  /* 0x0000003f00327c82 */ /* 0x000fe20008000000 */
[----:B------:R-:W-:Y:S01]  /*7db0*/  UMOV UR52, UR60 ;  /* 0x0000003c00347c82 */ /* 0x000fe20008000000 */
[----:B------:R-:W-:Y:S01]  /*7dc0*/  UMOV UR53, UR61 ;  /* 0x0000003d00357c82 */ /* 0x000fe20008000000 */
[----:B------:R-:W-:Y:S01]  /*7dd0*/  UMOV UR42, 0x10 ;  /* 0x00000010002a7882 */ /* 0x000fe20000000000 */
[----:B------:R-:W-:Y:S01]  /*7de0*/  UIADD3 UR49, UR49, 0x18800, URZ ;  /* 0x0001880031317890 */ /* 0x000fe2000fffe03f */
[----:B------:R-:W-:Y:S01]  /*7df0*/  MOV R8, 0x1 ;  /* 0x0000000100087802 */ /* 0x000fe20000000f00 */
[----:B------:R-:W-:Y:S01]  /*7e00*/  UMOV UR44, UR60 ;  /* 0x0000003c002c7c82 */ /* 0x000fe20008000000 */
[----:B------:R-:W-:Y:S01]  /*7e10*/  UMOV UR45, UR61 ;  /* 0x0000003d002d7c82 */ /* 0x000fe20008000000 */
[----:B------:R-:W-:-:S02]  /*7e20*/  UIADD3 UR48, UR5, 0x7000, URZ ;  /* 0x0000700005307890 */ /* 0x000fc4000fffe03f */
[----:B------:R-:W-:Y:S02]  /*7e30*/  UIADD3 UR40, UR5, 0x7800, URZ ;  /* 0x0000780005287890 */ /* 0x000fe4000fffe03f */
[----:B------:R-:W-:Y:S01]  /*7e40*/  UIADD3 UR56, UR5, 0x8000, URZ ;  /* 0x0000800005387890 */ /* 0x000fe2000fffe03f */
[----:B------:R-:W-:Y:S01]  /*7e50*/  UMOV UR43, UR51 ;  /* 0x00000033002b7c82 */ /* 0x000fe20008000000 */
[----:B------:R-:W-:Y:S01]  /*7e60*/  UMOV UR41, UR49 ;  /* 0x0000003100297c82 */ /* 0x000fe20008000000 */
[----:B------:R-:W-:Y:S01]  /*7e70*/  UMOV UR58, 0x20 ;  /* 0x00000020003a7882 */ /* 0x000fe20000000000 */
[----:B------:R-:W-:Y:S01]  /*7e80*/  UMOV UR59, UR51 ;  /* 0x00000033003b7c82 */ /* 0x000fe20008000000 */
[----:B------:R-:W-:Y:S01]  /*7e90*/  UMOV UR57, UR49 ;  /* 0x0000003100397c82 */ /* 0x000fe20008000000 */
[----:B------:R-:W-:Y:S01]  /*7ea0*/  UTMALDG.4D [UR48], [UR6], desc[UR8] ;  /* 0x00000830060075b4 */ /* 0x000fe20008019000 */
[----:B------:R-:W-:Y:S02]  /*7eb0*/  UIADD3 UR32, UR5, 0x8800, URZ ;  /* 0x0000880005207890 */ /* 0x000fe4000fffe03f */
[----:B------:R-:W-:-:S02]  /*7ec0*/  UIADD3 UR24, UR5, 0x9000, URZ ;  /* 0x0000900005187890 */ /* 0x000fc4000fffe03f */
        /* <DEDUP_REMOVED lines=25> */
.L_x_83:
[----:B------:R-:W-:Y:S05]  /*8060*/  BSYNC B0 ;  /* 0x0000000000007941 */ /* 0x000fea0003800000 */
.L_x_82:
[----:B------:R-:W-:-:S13]  /*8070*/  ISETP.GE.AND P0, PT, R2, 0x41, PT ;  /* 0x000000410200780c */ /* 0x000fda0003f06270 */
[----:B------:R-:W-:Y:S05]  /*8080*/  @!P0 EXIT ;  /* 0x000000000000894d */ /* 0x000fea0003800000 */
[----:B------:R-:W-:Y:S01]  /*8090*/  IADD3 R2, R2, 0x3f, RZ ;  /* 0x0000003f02027810 */ /* 0x000fe20007ffe0ff */
[----:B------:R-:W-:Y:S01]  /*80a0*/  BSSY B0, `(.L_x_87) ;  /* 0x00000a7000007945 */ /* 0x000fe20003800000 */
[----:B------:R-:W-:Y:S02]  /*80b0*/  LOP3.LUT P0, RZ, R6, 0x1f, RZ, 0xc0, !PT ;  /* 0x0000001f06ff7812 */ /* 0x000fe4000780c0ff */
[----:B------:R-:W-:Y:S02]  /*80c0*/  SHF.R.S32.HI R3, RZ, 0x1f, R2 ;  /* 0x0000001fff037819 */ /* 0x000fe40000011402 */
[----:B------:R-:W-:Y:S02]  /*80d0*/  PLOP3.LUT P0, PT, P0, P2, PT, 0x2a, 0x0 ;  /* 0x000000000000781c */ /* 0x000fe40000704572 */
[----:B------:R-:W-:Y:S01]  /*80e0*/  LEA.HI R3, R3, R2, RZ, 0x6 ;  /* 0x0000000203037211 */ /* 0x000fe200078f30ff */
[----:B------:R-:W-:-:S03]  /*80f0*/  IMAD.U32 R2, RZ, RZ, UR4 ;  /* 0x00000004ff027e24 */ /* 0x000fc6000f8e00ff */
[----:B------:R-:W-:Y:S02]  /*8100*/  SHF.R.S32.HI R3, RZ, 0x6, R3 ;  /* 0x00000006ff037819 */ /* 0x000fe40000011403 */
[----:B------:R-:W-:Y:S02]  /*8110*/  LOP3.LUT R2, R2, 0x2, RZ, 0xfc, !PT ;  /* 0x0000000202027812 */ /* 0x000fe400078efcff */
[----:B------:R-:W-:Y:S02]  /*8120*/  SHF.L.U32 R4, R3, 0x1, RZ ;  /* 0x0000000103047819 */ /* 0x000fe400000006ff */
[----:B------:R-:W-:-:S07]  /*8130*/  MOV R3, 0x1 ;  /* 0x0000000100037802 */ /* 0x000fce0000000f00 */
.L_x_98:
[----:B------:R-:W-:Y:S04]  /*8140*/  BSSY B1, `(.L_x_88) ;  /* 0x000004b000017945 */ /* 0x000fe80003800000 */
[----:B------:R-:W-:Y:S05]  /*8150*/  @!P3 BRA `(.L_x_89) ;  /* 0x000000040024b947 */ /* 0x000fea0003800000 */
[----:B------:R-:W1:Y:S01]  /*8160*/  S2R R6, SR_CgaCtaId ;  /* 0x0000000000067919 */ /* 0x000e620000008800 */
[----:B------:R-:W-:-:S04]  /*8170*/  MOV R5, 0x400 ;  /* 0x0000040000057802 */ /* 0x000fc80000000f00 */
[----:B-1----:R-:W-:Y:S02]  /*8180*/  LEA R7, R6, R5, 0x18 ;  /* 0x0000000506077211 */ /* 0x002fe400078ec0ff */
[----:B------:R-:W-:Y:S02]  /*8190*/  SHF.L.U32 R5, R3, 0x1f, RZ ;  /* 0x0000001f03057819 */ /* 0x000fe400000006ff */
[----:B------:R-:W-:-:S04]  /*81a0*/  LEA R6, R0, R7, 0x3 ;  /* 0x0000000700067211 */ /* 0x000fc800078e18ff */
[----:B------:R-:W1:Y:S02]  /*81b0*/  SYNCS.PHASECHK.TRANS64.TRYWAIT P4, [R6+URZ+0x18828], R5 ;  /* 0x01882805060075a7 */ /* 0x000e64000808017f */
[----:B-1----:R-:W-:Y:S05]  /*81c0*/  @!P4 BRA `(.L_x_90) ;  /* 0x0000000c0050c947 */ /* 0x002fea0003800000 */
.L_x_109:
[----:B-1----:R-:W-:-:S04]  /*81d0*/  @P2 MOV R5, 0x3800 ;  /* 0x0000380000052802 */ /* 0x002fc80000000f00 */
[----:B------:R1:W-:Y:S02]  /*81e0*/  @P2 SYNCS.ARRIVE.TRANS64 RZ, [R6+URZ+0x18800], R5 ;  /* 0x0188000506ff29a7 */ /* 0x0003e4000800003f */
[----:B-1----:R-:W-:-:S04]  /*81f0*/  PRMT R5, R2, 0x9910, RZ ;  /* 0x0000991002057816 */ /* 0x002fc800000000ff */
[----:B------:R-:W-:-:S13]  /*8200*/  ISETP.NE.AND P4, PT, R5, 0x2, PT ;  /* 0x000000020500780c */ /* 0x000fda0003f85270 */
[----:B------:R-:W-:Y:S05]  /*8210*/  @P4 BRA `(.L_x_91) ;  /* 0x0000000000044947 */ /* 0x000fea0003800000 */
[----:B------:R-:W-:Y:S01]  /*8220*/  BPT.TRAP 0x1 ;  /* 0x000000040000795c */ /* 0x000fe20000300000 */
.L_x_91:
[----:B------:R-:W-:Y:S05]  /*8230*/  @P0 BRA `(.L_x_92) ;  /* 0x0000000000040947 */ /* 0x000fea0003800000 */
[----:B------:R-:W-:Y:S01]  /*8240*/  BPT.TRAP 0x1 ;  /* 0x000000040000795c */ /* 0x000fe20000300000 */
.L_x_92:
[----:B------:R-:W-:Y:S01]  /*8250*/  IMAD R7, R0, 0x3800, R7 ;  /* 0x0000380000077824 */ /* 0x000fe200078e0207 */
[----:B------:R-:W-:Y:S01]  /*8260*/  R2UR UR57, R6 ;  /* 0x00000000063972ca */ /* 0x000fe200000e0000 */
[----:B------:R-:W-:Y:S01]  /*8270*/  ULDC.64 UR6, c[0x0][0x198] ;  /* 0x0000660000067ab9 */ /* 0x000fe20000000a00 */
[----:B------:R-:W-:Y:S01]  /*8280*/  R2UR UR59, R8 ;  /* 0x00000000083b72ca */ /* 0x000fe200000e0000 */
[----:B------:R-:W-:Y:S01]  /*8290*/  UIADD3 UR6, UP0, UR6, 0x1f0, URZ ;  /* 0x000001f006067890 */ /* 0x000fe2000ff1e03f */
[----:B------:R-:W-:Y:S01]  /*82a0*/  R2UR UR5, R7 ;  /* 0x00000000070572ca */ /* 0x000fe200000e0000 */
[----:B------:R-:W-:Y:S01]  /*82b0*/  UMOV UR8, 0x0 ;  /* 0x0000000000087882 */ /* 0x000fe20000000000 */
[----:B------:R-:W-:Y:S01]  /*82c0*/  UMOV UR9, 0x10000000 ;  /* 0x1000000000097882 */ /* 0x000fe20000000000 */
[----:B------:R-:W-:Y:S01]  /*82d0*/  UIADD3.X UR7, URZ, UR7, URZ, UP0, !UPT ;  /* 0x000000073f077290 */ /* 0x000fe200087fe43f */
[----:B------:R-:W-:Y:S01]  /*82e0*/  IADD3 R5, R0, 0x1, RZ ;  /* 0x0000000100057810 */ /* 0x000fe20007ffe0ff */
[----:B------:R-:W-:Y:S01]  /*82f0*/  UMOV UR58, URZ ;  /* 0x0000003f003a7c82 */ /* 0x000fe20008000000 */
[----:B------:R-:W-:Y:S01]  /*8300*/  UMOV UR50, 0x10 ;  /* 0x0000001000327882 */ /* 0x000fe20000000000 */
[----:B------:R-:W-:Y:S01]  /*8310*/  UMOV UR52, UR60 ;  /* 0x0000003c00347c82 */ /* 0x000fe20008000000 */
[----:B------:R-:W-:Y:S01]  /*8320*/  UMOV UR53, UR61 ;  /* 0x0000003d00357c82 */ /* 0x000fe20008000000 */
[----:B------:R-:W-:Y:S01]  /*8330*/  UIADD3 UR57, UR57, 0x18800, URZ ;  /* 0x0001880039397890 */ /* 0x000fe2000fffe03f */
[----:B------:R-:W-:Y:S01]  /*8340*/  ISETP.NE.AND P4, PT, R5, 0x5, PT ;  /* 0x000000050500780c */ /* 0x000fe20003f85270 */
[----:B------:R-:W-:-:S02]  /*8350*/  USHF.L.U32 UR59, UR59, 0x6, URZ ;  /* 0x000000063b3b7899 */ /* 0x000fc4000800063f */
[----:B------:R-:W-:Y:S01]  /*8360*/  UIADD3 UR56, UR5, 0x7000, URZ ;  /* 0x0000700005387890 */ /* 0x000fe2000fffe03f */
[----:B------:R-:W-:Y:S01]  /*8370*/  SEL R0, RZ, 0x1, P4 ;  /* 0x00000001ff007807 */ /* 0x000fe20002000000 */
[----:B------:R-:W-:Y:S02]  /*8380*/  UIADD3 UR48, UR5, 0x7800, URZ ;  /* 0x0000780005307890 */ /* 0x000fe4000fffe03f */
[----:B------:R-:W-:Y:S01]  /*8390*/  UIADD3 UR16, UR5, 0x8000, URZ ;  /* 0x0000800005107890 */ /* 0x000fe2000fffe03f */
[----:B------:R-:W-:Y:S01]  /*83a0*/  LOP3.LUT R3, R3, R0, RZ, 0x3c, !PT ;  /* 0x0000000003037212 */ /* 0x000fe200078e3cff */
[----:B------:R-:W-:Y:S01]  /*83b0*/  UMOV UR49, UR57 ;  /* 0x0000003900317c82 */ /* 0x000fe20008000000 */
[----:B------:R-:W-:Y:S01]  /*83c0*/  UMOV UR51, UR59 ;  /* 0x0000003b00337c82 */ /* 0x000fe20008000000 */
[----:B------:R-:W-:Y:S01]  /*83d0*/  UMOV UR18, 0x20 ;  /* 0x0000002000127882 */ /* 0x000fe20000000000 */
[----:B------:R-:W-:Y:S01]  /*83e0*/  UMOV UR20, UR60 ;  /* 0x0000003c00147c82 */ /* 0x000fe20008000000 */
[----:B------:R-:W-:Y:S01]  /*83f0*/  UMOV UR21, UR61 ;  /* 0x0000003d00157c82 */ /* 0x000fe20008000000 */
[----:B------:R-:W-:Y:S01]  /*8400*/  UMOV UR17, UR57 ;  /* 0x0000003900117c82 */ /* 0x000fe20008000000 */
[----:B------:R-:W-:Y:S01]  /*8410*/  UMOV UR19, UR59 ;  /* 0x0000003b00137c82 */ /* 0x000fe20008000000 */
[----:B------:R-:W-:Y:S01]  /*8420*/  UTMALDG.4D [UR56], [UR6], desc[UR8] ;  /* 0x00000838060075b4 */ /* 0x000fe20008019000 */
[----:B------:R-:W-:Y:S01]  /*8430*/  UIADD3 UR40, UR5, 0x8800, URZ ;  /* 0x0000880005287890 */ /* 0x000fe2000fffe03f */
[----:B------:R-:W-:Y:S01]  /*8440*/  SEL R0, R5, RZ, P4 ;  /* 0x000000ff05007207 */ /* 0x000fe20002000000 */
        /* <DEDUP_REMOVED lines=26> */
.L_x_89:
[----:B------:R-:W-:Y:S05]  /*85f0*/  BSYNC B1 ;  /* 0x0000000000017941 */ /* 0x000fea0003800000 */
.L_x_88:
[----:B------:R-:W-:Y:S01]  /*8600*/  ISETP.LT.OR P4, PT, R4, 0x4, !P3 ;  /* 0x000000040400780c */ /* 0x000fe20005f81670 */
[----:B------:R-:W-:-:S12]  /*8610*/  BSSY B1, `(.L_x_93) ;  /* 0x000004c000017945 */ /* 0x000fd80003800000 */
[----:B------:R-:W-:Y:S05]  /*8620*/  @P4 BRA `(.L_x_94) ;  /* 0x0000000400284947 */ /* 0x000fea0003800000 */
[----:B------:R-:W1:Y:S01]  /*8630*/  S2R R6, SR_CgaCtaId ;  /* 0x0000000000067919 */ /* 0x000e620000008800 */
[----:B------:R-:W-:Y:S02]  /*8640*/  MOV R5, 0x400 ;  /* 0x0000040000057802 */ /* 0x000fe40000000f00 */
[----:B------:R-:W-:Y:S02]  /*8650*/  SHF.L.U32 R7, R3, 0x1f, RZ ;  /* 0x0000001f03077819 */ /* 0x000fe400000006ff */
[----:B-1----:R-:W-:-:S04]  /*8660*/  LEA R5, R6, R5, 0x18 ;  /* 0x0000000506057211 */ /* 0x002fc800078ec0ff */
[----:B------:R-:W-:-:S04]  /*8670*/  LEA R6, R0, R5, 0x3 ;  /* 0x0000000500067211 */ /* 0x000fc800078e18ff */
[----:B------:R-:W1:Y:S02]  /*8680*/  SYNCS.PHASECHK.TRANS64.TRYWAIT P4, [R6+URZ+0x18828], R7 ;  /* 0x01882807060075a7 */ /* 0x000e64000808017f */
[----:B-1----:R-:W-:Y:S05]  /*8690*/  @!P4 BRA `(.L_x_95) ;  /* 0x000000080030c947 */ /* 0x002fea0003800000 */
.L_x_110:
[----:B-1----:R-:W-:-:S04]  /*86a0*/  @P1 MOV R7, 0x3800 ;  /* 0x0000380000071802 */ /* 0x002fc80000000f00 */
[----:B------:R1:W-:Y:S02]  /*86b0*/  @P1 SYNCS.ARRIVE.TRANS64 RZ, [R6+URZ+0x18800], R7 ;  /* 0x0188000706ff19a7 */ /* 0x0003e4000800003f */
[----:B-1----:R-:W-:-:S04]  /*86c0*/  PRMT R7, R2, 0x9910, RZ ;  /* 0x0000991002077816 */ /* 0x002fc800000000ff */
[----:B------:R-:W-:-:S13]  /*86d0*/  ISETP.NE.AND P4, PT, R7, 0x2, PT ;  /* 0x000000020700780c */ /* 0x000fda0003f85270 */
[----:B------:R-:W-:Y:S05]  /*86e0*/  @P4 BRA `(.L_x_96) ;  /* 0x0000000000044947 */ /* 0x000fea0003800000 */
[----:B------:R-:W-:Y:S01]  /*86f0*/  BPT.TRAP 0x1 ;  /* 0x000000040000795c */ /* 0x000fe20000300000 */
.L_x_96:
[----:B------:R-:W-:Y:S05]  /*8700*/  @P0 BRA `(.L_x_97) ;  /* 0x0000000000040947 */ /* 0x000fea0003800000 */
[----:B------:R-:W-:Y:S01]  /*8710*/  BPT.TRAP 0x1 ;  /* 0x000000040000795c */ /* 0x000fe20000300000 */
.L_x_97:
        /* <DEDUP_REMOVED lines=16> */
[----:B------:R-:W-:Y:S01]  /*8820*/  USHF.L.U32 UR59, UR59, 0x6, URZ ;  /* 0x000000063b3b7899 */ /* 0x000fe2000800063f */
[----:B------:R-:W-:Y:S01]  /*8830*/  VIADD R8, R8, 0x1 ;  /* 0x0000000108087836 */ /* 0x000fe20000000000 */
[----:B------:R-:W-:Y:S01]  /*8840*/  UIADD3 UR56, UR5, 0x7000, URZ ;  /* 0x0000700005387890 */ /* 0x000fe2000fffe03f */
[----:B------:R-:W-:Y:S01]  /*8850*/  SEL R6, RZ, 0x1, P4 ;  /* 0x00000001ff067807 */ /* 0x000fe20002000000 */
[----:B------:R-:W-:Y:S01]  /*8860*/  UIADD3 UR48, UR5, 0x7800, URZ ;  /* 0x0000780005307890 */ /* 0x000fe2000fffe03f */
[----:B------:R-:W-:Y:S01]  /*8870*/  SEL R0, R0, RZ, P4 ;  /* 0x000000ff00007207 */ /* 0x000fe20002000000 */
        /* <DEDUP_REMOVED lines=37> */
.L_x_94:
[----:B------:R-:W-:Y:S05]  /*8ad0*/  BSYNC B1 ;  /* 0x0000000000017941 */ /* 0x000fea0003800000 */
.L_x_93:
[C---:B------:R-:W-:Y:S02]  /*8ae0*/  ISETP.GT.AND P4, PT, R4.reuse, 0x4, PT ;  /* 0x000000040400780c */ /* 0x040fe40003f84270 */
[----:B------:R-:W-:-:S11]  /*8af0*/  IADD3 R4, R4, -0x2, RZ ;  /* 0xfffffffe04047810 */ /* 0x000fd60007ffe0ff */
[----:B------:R-:W-:Y:S05]  /*8b00*/  @P4 BRA `(.L_x_98) ;  /* 0xfffffff4008c4947 */ /* 0x000fea000383ffff */
[----:B------:R-:W-:Y:S05]  /*8b10*/  BSYNC B0 ;  /* 0x0000000000007941 */ /* 0x000fea0003800000 */
.L_x_87:
[----:B------:R-:W-:Y:S05]  /*8b20*/  EXIT ;  /* 0x000000000000794d */ /* 0x000fea0003800000 */
.L_x_15:
[----:B--2---:R-:W-:-:S04]  /*8b30*/  MOV R3, UR7 ;  /* 0x0000000700037c02 */ /* 0x004fc80008000f00 */
[----:B------:R2:W3:Y:S03]  /*8b40*/  SYNCS.PHASECHK.TRANS64.TRYWAIT P1, [R3+URZ+0x18850], R0 ;  /* 0x01885000030075a7 */ /* 0x0004e6000802017f */
[----:B---3--:R-:W-:Y:S05]  /*8b50*/  @!P1 NANOSLEEP.SYNCS 0x989680 ;  /* 0x009896800000995d */ /* 0x008fea0003900000 */
[----:B------:R-:W3:Y:S02]  /*8b60*/  @!P1 SYNCS.PHASECHK.TRANS64 P1, [R3+URZ+0x18850], R0 ;  /* 0x01885000030095a7 */ /* 0x000ee4000802007f */
[----:B---3--:R-:W-:Y:S05]  /*8b70*/  @!P1 BRA `(.L_x_15) ;  /* 0xfffffffc00ec9947 */ /* 0x008fea000383ffff */
[----:B------:R-:W-:Y:S05]  /*8b80*/  BRA `(.L_x_99) ;  /* 0xffffff8000787947 */ /* 0x000fea000383ffff */
.L_x_17:
[----:B--2---:R-:W-:-:S04]  /*8b90*/  MOV R3, UR36 ;  /* 0x0000002400037c02 */ /* 0x004fc80008000f00 */
[----:B------:R2:W3:Y:S03]  /*8ba0*/  SYNCS.PHASECHK.TRANS64.TRYWAIT P1, [R3+URZ+0x18800], R56 ;  /* 0x01880038030075a7 */ /* 0x0004e6000802017f */
[----:B---3--:R-:W-:Y:S05]  /*8bb0*/  @!P1 NANOSLEEP.SYNCS 0x989680 ;  /* 0x009896800000995d */ /* 0x008fea0003900000 */
[----:B------:R-:W3:Y:S02]  /*8bc0*/  @!P1 SYNCS.PHASECHK.TRANS64 P1, [R3+URZ+0x18800], R56 ;  /* 0x01880038030095a7 */ /* 0x000ee4000802007f */
[----:B---3--:R-:W-:Y:S05]  /*8bd0*/  @!P1 BRA `(.L_x_17) ;  /* 0xfffffffc00ec9947 */ /* 0x008fea000383ffff */
[----:B------:R-:W-:Y:S05]  /*8be0*/  BRA `(.L_x_100) ;  /* 0xffffff8000747947 */ /* 0x000fea000383ffff */
.L_x_18:
[----:B--2---:R-:W-:-:S04]  /*8bf0*/  MOV R3, UR10 ;  /* 0x0000000a00037c02 */ /* 0x004fc80008000f00 */
[----:B------:R2:W3:Y:S03]  /*8c00*/  SYNCS.PHASECHK.TRANS64.TRYWAIT P1, [R3+URZ], R0 ;  /* 0x00000000030075a7 */ /* 0x0004e6000802017f */
[----:B---3--:R-:W-:Y:S05]  /*8c10*/  @!P1 NANOSLEEP.SYNCS 0x989680 ;  /* 0x009896800000995d */ /* 0x008fea0003900000 */
[----:B------:R-:W3:Y:S02]  /*8c20*/  @!P1 SYNCS.PHASECHK.TRANS64 P1, [R3+URZ], R0 ;  /* 0x00000000030095a7 */ /* 0x000ee4000802007f */
[----:B---3--:R-:W-:Y:S05]  /*8c30*/  @!P1 BRA `(.L_x_18) ;  /* 0xfffffffc00ec9947 */ /* 0x008fea000383ffff */
[----:B------:R-:W-:Y:S05]  /*8c40*/  BRA `(.L_x_101) ;  /* 0xffffff8000807947 */ /* 0x000fea000383ffff */
.L_x_20:
[----:B-1----:R-:W-:-:S04]  /*8c50*/  MOV R5, UR36 ;  /* 0x0000002400057c02 */ /* 0x002fc80008000f00 */
[----:B------:R1:W2:Y:S03]  /*8c60*/  SYNCS.PHASECHK.TRANS64.TRYWAIT P1, [R5+URZ+0x18808], R56 ;  /* 0x01880838050075a7 */ /* 0x0002a6000802017f */
[----:B--2---:R-:W-:Y:S05]  /*8c70*/  @!P1 NANOSLEEP.SYNCS 0x989680 ;  /* 0x009896800000995d */ /* 0x004fea0003900000 */
[----:B------:R-:W2:Y:S02]  /*8c80*/  @!P1 SYNCS.PHASECHK.TRANS64 P1, [R5+URZ+0x18808], R56 ;  /* 0x01880838050095a7 */ /* 0x000ea4000802007f */
[----:B--2---:R-:W-:Y:S05]  /*8c90*/  @!P1 BRA `(.L_x_20) ;  /* 0xfffffffc00ec9947 */ /* 0x004fea000383ffff */
[----:B------:R-:W-:Y:S05]  /*8ca0*/  BRA `(.L_x_102) ;  /* 0xffffff9400507947 */ /* 0x000fea000383ffff */
.L_x_25:
[----:B-1----:R-:W-:-:S04]  /*8cb0*/  MOV R4, UR10 ;  /* 0x0000000a00047c02 */ /* 0x002fc80008000f00 */
[----:B------:R1:W2:Y:S03]  /*8cc0*/  SYNCS.PHASECHK.TRANS64.TRYWAIT P2, [R4+URZ+0x18800], R3 ;  /* 0x01880003040075a7 */ /* 0x0002a6000804017f */
[----:B--2---:R-:W-:Y:S05]  /*8cd0*/  @!P2 NANOSLEEP.SYNCS 0x989680 ;  /* 0x009896800000a95d */ /* 0x004fea0003900000 */
[----:B------:R-:W2:Y:S02]  /*8ce0*/  @!P2 SYNCS.PHASECHK.TRANS64 P2, [R4+URZ+0x18800], R3 ;  /* 0x018800030400a5a7 */ /* 0x000ea4000804007f */
[----:B--2---:R-:W-:Y:S05]  /*8cf0*/  @!P2 BRA `(.L_x_25) ;  /* 0xfffffffc00eca947 */ /* 0x004fea000383ffff */
[----:B------:R-:W-:Y:S05]  /*8d00*/  BRA `(.L_x_103) ;  /* 0xffffff9c00dc7947 */ /* 0x000fea000383ffff */
.L_x_29:
[----:B-1----:R-:W-:-:S04]  /*8d10*/  MOV R8, UR10 ;  /* 0x0000000a00087c02 */ /* 0x002fc80008000f00 */
[----:B------:R1:W2:Y:S03]  /*8d20*/  SYNCS.PHASECHK.TRANS64.TRYWAIT P2, [R8+URZ+0x18800], R9 ;  /* 0x01880009080075a7 */ /* 0x0002a6000804017f */
[----:B--2---:R-:W-:Y:S05]  /*8d30*/  @!P2 NANOSLEEP.SYNCS 0x989680 ;  /* 0x009896800000a95d */ /* 0x004fea0003900000 */
[----:B------:R-:W2:Y:S02]  /*8d40*/  @!P2 SYNCS.PHASECHK.TRANS64 P2, [R8+URZ+0x18800], R9 ;  /* 0x018800090800a5a7 */ /* 0x000ea4000804007f */
[----:B--2---:R-:W-:Y:S05]  /*8d50*/  @!P2 BRA `(.L_x_29) ;  /* 0xfffffffc00eca947 */ /* 0x004fea000383ffff */
[----:B------:R-:W-:Y:S05]  /*8d60*/  BRA `(.L_x_28) ;  /* 0xffffffb400907947 */ /* 0x000fea000383ffff */
.L_x_45:
[----:B-1----:R-:W-:-:S04]  /*8d70*/  MOV R3, UR4 ;  /* 0x0000000400037c02 */ /* 0x002fc80008000f00 */
[----:B------:R1:W2:Y:S03]  /*8d80*/  SYNCS.PHASECHK.TRANS64.TRYWAIT P0, [R3+URZ+0x18898], R0 ;  /* 0x01889800030075a7 */ /* 0x0002a6000800017f */
[----:B--2---:R-:W-:Y:S05]  /*8d90*/  @!P0 NANOSLEEP.SYNCS 0x989680 ;  /* 0x009896800000895d */ /* 0x004fea0003900000 */
[----:B------:R-:W2:Y:S02]  /*8da0*/  @!P0 SYNCS.PHASECHK.TRANS64 P0, [R3+URZ+0x18898], R0 ;  /* 0x01889800030085a7 */ /* 0x000ea4000800007f */
[----:B--2---:R-:W-:Y:S05]  /*8db0*/  @!P0 BRA `(.L_x_45) ;  /* 0xfffffffc00ec8947 */ /* 0x004fea000383ffff */
[----:B------:R-:W-:Y:S05]  /*8dc0*/  BRA `(.L_x_104) ;  /* 0xffffffc800147947 */ /* 0x000fea000383ffff */
.L_x_69:
[----:B--2---:R2:W4:Y:S02]  /*8dd0*/  SYNCS.PHASECHK.TRANS64.TRYWAIT P0, [R3+URZ+0x18860], R2 ;  /* 0x01886002030075a7 */ /* 0x004524000800017f */
[----:B----4-:R-:W-:Y:S05]  /*8de0*/  @!P0 NANOSLEEP.SYNCS 0x989680 ;  /* 0x009896800000895d */ /* 0x010fea0003900000 */
[----:B------:R-:W4:Y:S02]  /*8df0*/  @!P0 SYNCS.PHASECHK.TRANS64 P0, [R3+URZ+0x18860], R2 ;  /* 0x01886002030085a7 */ /* 0x000f24000800007f */
[----:B----4-:R-:W-:Y:S05]  /*8e00*/  @!P0 BRA `(.L_x_69) ;  /* 0xfffffffc00f08947 */ /* 0x010fea000383ffff */
[----:B------:R-:W-:Y:S05]  /*8e10*/  BRA `(.L_x_105) ;  /* 0xffffffe000047947 */ /* 0x000fea000383ffff */
.L_x_74:
[----:B-1----:R1:W2:Y:S02]  /*8e20*/  SYNCS.PHASECHK.TRANS64.TRYWAIT P0, [R0+URZ+0x18828], R5 ;  /* 0x01882805000075a7 */ /* 0x0022a4000800017f */
[----:B--2---:R-:W-:Y:S05]  /*8e30*/  @!P0 NANOSLEEP.SYNCS 0x989680 ;  /* 0x009896800000895d */ /* 0x004fea0003900000 */
[----:B------:R-:W2:Y:S02]  /*8e40*/  @!P0 SYNCS.PHASECHK.TRANS64 P0, [R0+URZ+0x18828], R5 ;  /* 0x01882805000085a7 */ /* 0x000ea4000800007f */
[----:B--2---:R-:W-:Y:S05]  /*8e50*/  @!P0 BRA `(.L_x_74) ;  /* 0xfffffffc00f08947 */ /* 0x004fea000383ffff */
[----:B------:R-:W-:Y:S05]  /*8e60*/  BRA `(.L_x_106) ;  /* 0xffffffe400187947 */ /* 0x000fea000383ffff */
.L_x_79:
[----:B-1----:R1:W2:Y:S02]  /*8e70*/  SYNCS.PHASECHK.TRANS64.TRYWAIT P0, [R4+URZ+0x18860], R5 ;  /* 0x01886005040075a7 */ /* 0x0022a4000800017f */
[----:B--2---:R-:W-:Y:S05]  /*8e80*/  @!P0 NANOSLEEP.SYNCS 0x989680 ;  /* 0x009896800000895d */ /* 0x004fea0003900000 */
[----:B------:R-:W2:Y:S02]  /*8e90*/  @!P0 SYNCS.PHASECHK.TRANS64 P0, [R4+URZ+0x18860], R5 ;  /* 0x01886005040085a7 */ /* 0x000ea4000800007f */
[----:B--2---:R-:W-:Y:S05]  /*8ea0*/  @!P0 BRA `(.L_x_79) ;  /* 0xfffffffc00f08947 */ /* 0x004fea000383ffff */
[----:B------:R-:W-:Y:S05]  /*8eb0*/  BRA `(.L_x_107) ;  /* 0xffffffe8002c7947 */ /* 0x000fea000383ffff */
.L_x_84:
[----:B-1----:R1:W2:Y:S02]  /*8ec0*/  SYNCS.PHASECHK.TRANS64.TRYWAIT P0, [R3+URZ+0x18828], R4 ;  /* 0x01882804030075a7 */ /* 0x0022a4000800017f */
[----:B--2---:R-:W-:Y:S05]  /*8ed0*/  @!P0 NANOSLEEP.SYNCS 0x989680 ;  /* 0x009896800000895d */ /* 0x004fea0003900000 */
[----:B------:R-:W2:Y:S02]  /*8ee0*/  @!P0 SYNCS.PHASECHK.TRANS64 P0, [R3+URZ+0x18828], R4 ;  /* 0x01882804030085a7 */ /* 0x000ea4000800007f */
[----:B--2---:R-:W-:Y:S05]  /*8ef0*/  @!P0 BRA `(.L_x_84) ;  /* 0xfffffffc00f08947 */ /* 0x004fea000383ffff */
[----:B------:R-:W-:Y:S05]  /*8f00*/  BRA `(.L_x_108) ;  /* 0xffffffec004c7947 */ /* 0x000fea000383ffff */
.L_x_90:
[----:B-1----:R1:W2:Y:S02]  /*8f10*/  SYNCS.PHASECHK.TRANS64.TRYWAIT P4, [R6+URZ+0x18828], R5 ;  /* 0x01882805060075a7 */ /* 0x0022a4000808017f */
[----:B--2---:R-:W-:Y:S05]  /*8f20*/  @!P4 NANOSLEEP.SYNCS 0x989680 ;  /* 0x009896800000c95d */ /* 0x004fea0003900000 */
[----:B------:R-:W2:Y:S02]  /*8f30*/  @!P4 SYNCS.PHASECHK.TRANS64 P4, [R6+URZ+0x18828], R5 ;  /* 0x018828050600c5a7 */ /* 0x000ea4000808007f */
[----:B--2---:R-:W-:Y:S05]  /*8f40*/  @!P4 BRA `(.L_x_90) ;  /* 0xfffffffc00f0c947 */ /* 0x004fea000383ffff */
[----:B------:R-:W-:Y:S05]  /*8f50*/  BRA `(.L_x_109) ;  /* 0xfffffff0009c7947 */ /* 0x000fea000383ffff */
.L_x_95:
[----:B-1----:R1:W2:Y:S02]  /*8f60*/  SYNCS.PHASECHK.TRANS64.TRYWAIT P4, [R6+URZ+0x18828], R7 ;  /* 0x01882807060075a7 */ /* 0x0022a4000808017f */
[----:B--2---:R-:W-:Y:S05]  /*8f70*/  @!P4 NANOSLEEP.SYNCS 0x989680 ;  /* 0x009896800000c95d */ /* 0x004fea0003900000 */
[----:B------:R-:W2:Y:S02]  /*8f80*/  @!P4 SYNCS.PHASECHK.TRANS64 P4, [R6+URZ+0x18828], R7 ;  /* 0x018828070600c5a7 */ /* 0x000ea4000808007f */
[----:B--2---:R-:W-:Y:S05]  /*8f90*/  @!P4 BRA `(.L_x_95) ;  /* 0xfffffffc00f0c947 */ /* 0x004fea000383ffff */
[----:B------:R-:W-:Y:S05]  /*8fa0*/  BRA `(.L_x_110) ;  /* 0xfffffff400bc7947 */ /* 0x000fea000383ffff */
        .weak           $__internal_0_$__cuda_sm20_rcp_rn_f32_slowpath
        .type           $__internal_0_$__cuda_sm20_rcp_rn_f32_slowpath,@function
        .size           $__internal_0_$__cuda_sm20_rcp_rn_f32_slowpath,(.L_x_116 - $__internal_0_$__cuda_sm20_rcp_rn_f32_slowpath)
$__internal_0_$__cuda_sm20_rcp_rn_f32_slowpath:
[----:B------:R-:W-:Y:S01]  /*8fb0*/  SHF.L.U32 R0, R2, 0x1, RZ ;  /* 0x0000000102007819 */ /* 0x000fe200000006ff */
[----:B------:R-:W-:Y:S03]  /*8fc0*/  BSSY B2, `(.L_x_111) ;  /* 0x0000030000027945 */ /* 0x000fe60003800000 */
[----:B------:R-:W-:-:S04]  /*8fd0*/  SHF.R.U32.HI R16, RZ, 0x18, R0 ;  /* 0x00000018ff107819 */ /* 0x000fc80000011600 */
[----:B------:R-:W-:-:S13]  /*8fe0*/  ISETP.NE.U32.AND P0, PT, R16, RZ, PT ;  /* 0x000000ff1000720c */ /* 0x000fda0003f05070 */
[----:B------:R-:W-:Y:S05]  /*8ff0*/  @P0 BRA `(.L_x_112) ;  /* 0x0000000000280947 */ /* 0x000fea0003800000 */
[----:B------:R-:W-:-:S05]  /*9000*/  IMAD.SHL.U32 R0, R2, 0x2, RZ ;  /* 0x0000000202007824 */ /* 0x000fca00078e00ff */
[----:B------:R-:W-:-:S13]  /*9010*/  ISETP.NE.AND P0, PT, R0, RZ, PT ;  /* 0x000000ff0000720c */ /* 0x000fda0003f05270 */
[----:B------:R-:W-:Y:S01]  /*9020*/  @P0 FFMA R6, R2, 1.84467440737095516160e+19, RZ ;  /* 0x5f80000002060823 */ /* 0x000fe200000000ff */
[----:B------:R-:W-:Y:S08]  /*9030*/  @!P0 MUFU.RCP R5, R2 ;  /* 0x0000000200058308 */ /* 0x000ff00000001000 */
[----:B------:R-:W1:Y:S02]  /*9040*/  @P0 MUFU.RCP R7, R6 ;  /* 0x0000000600070308 */ /* 0x000e640000001000 */
[----:B-1----:R-:W-:-:S04]  /*9050*/  @P0 FFMA R0, R6, R7, -1 ;  /* 0xbf80000006000423 */ /* 0x002fc80000000007 */
[----:B------:R-:W-:-:S04]  /*9060*/  @P0 FADD.FTZ R0, -R0, -RZ ;  /* 0x800000ff00000221 */ /* 0x000fc80000010100 */
[----:B------:R-:W-:-:S04]  /*9070*/  @P0 FFMA R0, R7, R0, R7 ;  /* 0x0000000007000223 */ /* 0x000fc80000000007 */
[----:B------:R-:W-:Y:S01]  /*9080*/  @P0 FFMA R5, R0, 1.84467440737095516160e+19, RZ ;  /* 0x5f80000000050823 */ /* 0x000fe200000000ff */
[----:B------:R-:W-:Y:S06]  /*9090*/  BRA `(.L_x_113) ;  /* 0x0000000000887947 */ /* 0x000fec0003800000 */
.L_x_112:
[----:B------:R-:W-:-:S04]  /*90a0*/  IADD3 R17, R16, -0xfd, RZ ;  /* 0xffffff0310117810 */ /* 0x000fc80007ffe0ff */
[----:B------:R-:W-:-:S13]  /*90b0*/  ISETP.GT.U32.AND P0, PT, R17, 0x1, PT ;  /* 0x000000011100780c */ /* 0x000fda0003f04070 */
[----:B------:R-:W-:Y:S05]  /*90c0*/  @P0 BRA `(.L_x_114) ;  /* 0x0000000000780947 */ /* 0x000fea0003800000 */
[----:B------:R-:W-:Y:S02]  /*90d0*/  LOP3.LUT R0, R2, 0x7fffff, RZ, 0xc0, !PT ;  /* 0x007fffff02007812 */ /* 0x000fe400078ec0ff */
[----:B------:R-:W-:Y:S02]  /*90e0*/  MOV R12, 0x3 ;  /* 0x00000003000c7802 */ /* 0x000fe40000000f00 */
[----:B------:R-:W-:Y:S02]  /*90f0*/  LOP3.LUT R0, R0, 0x3f800000, RZ, 0xfc, !PT ;  /* 0x3f80000000007812 */ /* 0x000fe400078efcff */
[----:B------:R-:W-:Y:S02]  /*9100*/  SHF.L.U32 R12, R12, R17, RZ ;  /* 0x000000110c0c7219 */ /* 0x000fe400000006ff */
[----:B------:R-:W1:Y:S02]  /*9110*/  MUFU.RCP R5, R0 ;  /* 0x0000000000057308 */ /* 0x000e640000001000 */
[----:B-1----:R-:W-:-:S04]  /*9120*/  FFMA R6, R0, R5, -1 ;  /* 0xbf80000000067423 */ /* 0x002fc80000000005 */
[----:B------:R-:W-:-:S04]  /*9130*/  FADD.FTZ R6, -R6, -RZ ;  /* 0x800000ff06067221 */ /* 0x000fc80000010100 */
[CCC-:B------:R-:W-:Y:S01]  /*9140*/  FFMA.RM R7, R5.reuse, R6.reuse, R5.reuse ;  /* 0x0000000605077223 */ /* 0x1c0fe20000004005 */
[----:B------:R-:W-:-:S04]  /*9150*/  FFMA.RP R6, R5, R6, R5 ;  /* 0x0000000605067223 */ /* 0x000fc80000008005 */
[C---:B------:R-:W-:Y:S02]  /*9160*/  LOP3.LUT R5, R7.reuse, 0x7fffff, RZ, 0xc0, !PT ;  /* 0x007fffff07057812 */ /* 0x040fe400078ec0ff */
[----:B------:R-:W-:Y:S02]  /*9170*/  FSETP.NEU.FTZ.AND P0, PT, R7, R6, PT ;  /* 0x000000060700720b */ /* 0x000fe40003f1d000 */
[----:B------:R-:W-:Y:S02]  /*9180*/  LOP3.LUT R5, R5, 0x800000, RZ, 0xfc, !PT ;  /* 0x0080000005057812 */ /* 0x000fe400078efcff */
[----:B------:R-:W-:Y:S02]  /*9190*/  SEL R6, RZ, 0xffffffff, !P0 ;  /* 0xffffffffff067807 */ /* 0x000fe40004000000 */
[----:B------:R-:W-:Y:S02]  /*91a0*/  LOP3.LUT R12, R12, R5, RZ, 0xc0, !PT ;  /* 0x000000050c0c7212 */ /* 0x000fe400078ec0ff */
[----:B------:R-:W-:-:S02]  /*91b0*/  IADD3 R6, -R6, RZ, RZ ;  /* 0x000000ff06067210 */ /* 0x000fc40007ffe1ff */
[-C--:B------:R-:W-:Y:S02]  /*91c0*/  SHF.R.U32.HI R12, RZ, R17.reuse, R12 ;  /* 0x00000011ff0c7219 */ /* 0x080fe4000001160c */
[----:B------:R-:W-:Y:S02]  /*91d0*/  LOP3.LUT P1, RZ, R6, R17, R5, 0xf8, !PT ;  /* 0x0000001106ff7212 */ /* 0x000fe4000782f805 */
[C---:B------:R-:W-:Y:S02]  /*91e0*/  LOP3.LUT P0, RZ, R12.reuse, 0x1, RZ, 0xc0, !PT ;  /* 0x000000010cff7812 */ /* 0x040fe4000780c0ff */
[----:B------:R-:W-:-:S04]  /*91f0*/  LOP3.LUT P2, RZ, R12, 0x2, RZ, 0xc0, !PT ;  /* 0x000000020cff7812 */ /* 0x000fc8000784c0ff */
[----:B------:R-:W-:Y:S02]  /*9200*/  PLOP3.LUT P0, PT, P0, P1, P2, 0xe0, 0x0 ;  /* 0x000000000000781c */ /* 0x000fe40000703c20 */
[----:B------:R-:W-:Y:S02]  /*9210*/  LOP3.LUT P1, RZ, R2, 0x7fffff, RZ, 0xc0, !PT ;  /* 0x007fffff02ff7812 */ /* 0x000fe4000782c0ff */
[----:B------:R-:W-:-:S04]  /*9220*/  SEL R0, RZ, 0x1, !P0 ;  /* 0x00000001ff007807 */ /* 0x000fc80004000000 */
[----:B------:R-:W-:-:S04]  /*9230*/  IADD3 R0, -R0, RZ, RZ ;  /* 0x000000ff00007210 */ /* 0x000fc80007ffe1ff */
[----:B------:R-:W-:Y:S02]  /*9240*/  ISETP.GE.AND P0, PT, R0, RZ, PT ;  /* 0x000000ff0000720c */ /* 0x000fe40003f06270 */
[----:B------:R-:W-:-:S04]  /*9250*/  IADD3 R0, R16, -0xfc, RZ ;  /* 0xffffff0410007810 */ /* 0x000fc80007ffe0ff */
[----:B------:R-:W-:-:S07]  /*9260*/  SHF.R.U32.HI R5, RZ, R0, R5 ;  /* 0x00000000ff057219 */ /* 0x000fce0000011605 */
[----:B------:R-:W-:-:S04]  /*9270*/  @!P0 IADD3 R5, R5, 0x1, RZ ;  /* 0x0000000105058810 */ /* 0x000fc80007ffe0ff */
[----:B------:R-:W-:-:S04]  /*9280*/  @!P1 SHF.L.U32 R5, R5, 0x1, RZ ;  /* 0x0000000105059819 */ /* 0x000fc800000006ff */
[----:B------:R-:W-:Y:S01]  /*9290*/  LOP3.LUT R5, R5, 0x80000000, R2, 0xf8, !PT ;  /* 0x8000000005057812 */ /* 0x000fe200078ef802 */
[----:B------:R-:W-:Y:S06]  /*92a0*/  BRA `(.L_x_113) ;  /* 0x0000000000047947 */ /* 0x000fec0003800000 */
.L_x_114:
[----:B------:R1:W2:Y:S02]  /*92b0*/  MUFU.RCP R5, R2 ;  /* 0x0000000200057308 */ /* 0x0002a40000001000 */
.L_x_113:
[----:B------:R-:W-:Y:S05]  /*92c0*/  BSYNC B2 ;  /* 0x0000000000027941 */ /* 0x000fea0003800000 */
.L_x_111:
[----:B------:R-:W-:Y:S02]  /*92d0*/  MOV R6, R13 ;  /* 0x0000000d00067202 */ /* 0x000fe40000000f00 */
[----:B------:R-:W-:-:S04]  /*92e0*/  MOV R7, 0x0 ;  /* 0x0000000000077802 */ /* 0x000fc80000000f00 */
[----:B-12---:R-:W-:Y:S05]  /*92f0*/  RET.REL.NODEC R6 `(_ZN7cutlass13device_kernelINS_4fmha6kernel28FmhaKernelTmaWarpSpecializedINS1_10collective30FmhaMainloopTmaWarpSpecializedINS_6half_tEffN4cute5tupleIJNS7_1CILi128EEENS9_ILi64EEENS9_ILi112EEEEEENS8_IJiNS9_ILi1EEENS8_IJiiEEEEEESG_SG_NS4_13DefaultFusionEJEEENS4_15FmhaFwdEpilogueIS6_fNS8_IJSB_SC_SB_EEEEENS2_23IndividualTileSchedulerEJEEEEEvNT_6ParamsE) ;  /* 0xffffff6c06407950 */ /* 0x006fea0003c3ffff */
.L_x_115:
[----:B------:R-:W-:-:S00]  /*9300*/  BRA `(.L_x_115) ;  /* 0xfffffffc00fc7947 */ /* 0x000fc0000383ffff */
[----:B------:R-:W-:-:S00]  /*9310*/  NOP ;  /* 0x0000000000007918 */ /* 0x000fc00000000000 */
        /* <DEDUP_REMOVED lines=14> */
.L_x_116:


//--------------------- .nv.global.init           --------------------------
	.section	.nv.global.init,"aw",@progbits
.nv.global.init:
	.type		$str$24,@object
	.size		$str$24,($str$25 - $str$24)
$str$24:
        /*0000*/ 	.byte	0x28, 0x61, 0x64, 0x64, 0x72, 0x65, 0x73, 0x73, 0x20, 0x26, 0x20, 0x6d, 0x61, 0x73, 0x6b, 0x29
        /*0010*/ 	.byte	0x20, 0x3d, 0x3d, 0x20, 0x30, 0x00
	.type		$str$25,@object
	.size		$str$25,(__unnamed_1 - $str$25)
$str$25:
        /*0016*/ 	.byte	0x2f, 0x74, 0x6d, 0x70, 0x2f, 0x63, 0x75, 0x74, 0x6c, 0x61, 0x73, 0x73, 0x5f, 0x73, 0x77, 0x65
        /*0026*/ 	.byte	0x65, 0x70, 0x5f, 0x73, 0x72, 0x63, 0x2f, 0x69, 0x6e, 0x63, 0x6c, 0x75, 0x64, 0x65, 0x2f, 0x63
        /*0036*/ 	.byte	0x75, 0x74, 0x65, 0x2f, 0x70, 0x6f, 0x69, 0x6e, 0x74, 0x65, 0x72, 0x5f, 0x66, 0x6c, 0x61, 0x67
        /*0046*/ 	.byte	0x67, 0x65, 0x64, 0x2e, 0x68, 0x70, 0x70, 0x00
	.type		__unnamed_1,@object
	.size		__unnamed_1,(__unnamed_2 - __unnamed_1)
__unnamed_1:
        /*004e*/ 	.byte	0x61, 0x75, 0x74, 0x6f, 0x20, 0x63, 0x75, 0x74, 0x65, 0x3a, 0x3a, 0x61, 0x73, 0x5f, 0x70, 0x6f
        /* <DEDUP_REMOVED lines=27> */
        /*020e*/ 	.byte	0x3e, 0x3e, 0x3e, 0x3e, 0x3e, 0x5d, 0x00
	.type		__unnamed_2,@object
	.size		__unnamed_2,(.L_1 - __unnamed_2)
__unnamed_2:
        /* <DEDUP_REMOVED lines=29> */
.L_1:


//--------------------- .nv.shared._ZN7cutlass13device_kernelINS_4fmha6kernel28FmhaKernelTmaWarpSpecializedINS1_10collective30FmhaMainloopTmaWarpSpecializedINS_6half_tEffN4cute5tupleIJNS7_1CILi128EEENS9_ILi64EEENS9_ILi112EEEEEENS8_IJiNS9_ILi1EEENS8_IJiiEEEEEESG_SG_NS4_13DefaultFusionEJEEENS4_15FmhaFwdEpilogueIS6_fNS8_IJSB_SC_SB_EEEEENS2_23IndividualTileSchedulerEJEEEEEvNT_6ParamsE --------------------------
	.section	.nv.shared._ZN7cutlass13device_kernelINS_4fmha6kernel28FmhaKernelTmaWarpSpecializedINS1_10collective30FmhaMainloopTmaWarpSpecializedINS_6half_tEffN4cute5tupleIJNS7_1CILi128EEENS9_ILi64EEENS9_ILi112EEEEEENS8_IJiNS9_ILi1EEENS8_IJiiEEEEEESG_SG_NS4_13DefaultFusionEJEEENS4_15FmhaFwdEpilogueIS6_fNS8_IJSB_SC_SB_EEEEENS2_23IndividualTileSchedulerEJEEEEEvNT_6ParamsE,"aw",@nobits
	.sectionflags	@""
	.align	16
	.zero		1024


//--------------------- .nv.shared.reserved.0     --------------------------
	.section	.nv.shared.reserved.0,"aw",@nobits
	.weak		__nv_reservedSMEM_offset_0_alias
	.size		__nv_reservedSMEM_offset_0_alias, 0, 0
	.other		__nv_reservedSMEM_offset_0_alias,@"STO_CUDA_RESERVED_SHARED STV_DEFAULT"
__nv_reservedSMEM_offset_0_alias:
	.zero		0


//--------------------- .nv.global                --------------------------
	.section	.nv.global,"aw",@nobits
.nv.global:
	.type		_ZN39_INTERNAL_efb046fe_4_k_cu_5d01f155_26114cute1_E,@object
	.size		_ZN39_INTERNAL_efb046fe_4_k_cu_5d01f155_26114cute1_E,(_ZN39_INTERNAL_efb046fe_4_k_cu_5d01f155_26114cuda3std3__45__cpo6cbeginE - _ZN39_INTERNAL_efb046fe_4_k_cu_5d01f155_26114cute1_E)
_ZN39_INTERNAL_efb046fe_4_k_cu_5d01f155_26114cute1_E:
	.zero		1
	.type		_ZN39_INTERNAL_efb046fe_4_k_cu_5d01f155_26114cuda3std3__45__cpo6cbeginE,@object
	.size		_ZN39_INTERNAL_efb046fe_4_k_cu_5d01f155_26114cuda3std3__45__cpo6cbeginE,(_ZN39_INTERNAL_efb046fe_4_k_cu_5d01f155_26114cuda3std3__48in_placeE - _ZN39_INTERNAL_efb046fe_4_k_cu_5d01f155_26114cuda3std3__45__cpo6cbeginE)
_ZN39_INTERNAL_efb046fe_4_k_cu_5d01f155_26114cuda3std3__45__cpo6cbeginE:
	.zero		1
	.type		_ZN39_INTERNAL_efb046fe_4_k_cu_5d01f155_26114cuda3std3__48in_placeE,@object
	.size		_ZN39_INTERNAL_efb046fe_4_k_cu_5d01f155_26114cuda3std3__48in_placeE,(_ZN39_INTERNAL_efb046fe_4_k_cu_5d01f155_26114cuda3std6ranges3__45__cpo9iter_moveE - _ZN39_INTERNAL_efb046fe_4_k_cu_5d01f155_26114cuda3std3__48in_placeE)
_ZN39_INTERNAL_efb046fe_4_k_cu_5d01f155_26114cuda3std3__48in_placeE:
	.zero		1
	.type		_ZN39_INTERNAL_efb046fe_4_k_cu_5d01f155_26114cuda3std6ranges3__45__cpo9iter_moveE,@object
	.size		_ZN39_INTERNAL_efb046fe_4_k_cu_5d01f155_26114cuda3std6ranges3__45__cpo9iter_moveE,(_ZN39_INTERNAL_efb046fe_4_k_cu_5d01f155_26114cuda3std3__45__cpo5beginE - _ZN39_INTERNAL_efb046fe_4_k_cu_5d01f155_26114cuda3std6ranges3__45__cpo9iter_moveE)
_ZN39_INTERNAL_efb046fe_4_k_cu_5d01f155_26114cuda3std6ranges3__45__cpo9iter_moveE:
	.zero		1
	.type		_ZN39_INTERNAL_efb046fe_4_k_cu_5d01f155_26114cuda3std3__45__cpo5beginE,@object
	.size		_ZN39_INTERNAL_efb046fe_4_k_cu_5d01f155_26114cuda3std3__45__cpo5beginE,(_ZN39_INTERNAL_efb046fe_4_k_cu_5d01f155_26114cuda3std3__441_GLOBAL__N__efb046fe_4_k_cu_5d01f155_26116ignoreE - _ZN39_INTERNAL_efb046fe_4_k_cu_5d01f155_26114cuda3std3__45__cpo5beginE)
_ZN39_INTERNAL_efb046fe_4_k_cu_5d01f155_26114cuda3std3__45__cpo5beginE:
	.zero		1
	.type		_ZN39_INTERNAL_efb046fe_4_k_cu_5d01f155_26114cuda3std3__441_GLOBAL__N__efb046fe_4_k_cu_5d01f155_26116ignoreE,@object
	.size		_ZN39_INTERNAL_efb046fe_4_k_cu_5d01f155_26114cuda3std3__441_GLOBAL__N__efb046fe_4_k_cu_5d01f155_26116ignoreE,(_ZN39_INTERNAL_efb046fe_4_k_cu_5d01f155_26114cute7productE - _ZN39_INTERNAL_efb046fe_4_k_cu_5d01f155_26114cuda3std3__441_GLOBAL__N__efb046fe_4_k_cu_5d01f155_26116ignoreE)
_ZN39_INTERNAL_efb046fe_4_k_cu_5d01f155_26114cuda3std3__441_GLOBAL__N__efb046fe_4_k_cu_5d01f155_26116ignoreE:
	.zero		1
	.type		_ZN39_INTERNAL_efb046fe_4_k_cu_5d01f155_26114cute7productE,@object
	.size		_ZN39_INTERNAL_efb046fe_4_k_cu_5d01f155_26114cute7productE,(_ZN39_INTERNAL_efb046fe_4_k_cu_5d01f155_26114cuda3std3__45__cpo3endE - _ZN39_INTERNAL_efb046fe_4_k_cu_5d01f155_26114cute7productE)
_ZN39_INTERNAL_efb046fe_4_k_cu_5d01f155_26114cute7productE:
	.zero		1
	.type		_ZN39_INTERNAL_efb046fe_4_k_cu_5d01f155_26114cuda3std3__45__cpo3endE,@object
	.size		_ZN39_INTERNAL_efb046fe_4_k_cu_5d01f155_26114cuda3std3__45__cpo3endE,(_ZN39_INTERNAL_efb046fe_4_k_cu_5d01f155_26114cuda3std3__419piecewise_constructE - _ZN39_INTERNAL_efb046fe_4_k_cu_5d01f155_26114cuda3std3__45__cpo3endE)
_ZN39_INTERNAL_efb046fe_4_k_cu_5d01f155_26114cuda3std3__45__cpo3endE:
	.zero		1
	.type		_ZN39_INTERNAL_efb046fe_4_k_cu_5d01f155_26114cuda3std3__419piecewise_constructE,@object
	.size		_ZN39_INTERNAL_efb046fe_4_k_cu_5d01f155_26114cuda3std3__419piecewise_constructE,(_ZN39_INTERNAL_efb046fe_4_k_cu_5d01f155_26114cuda3std3__45__cpo4cendE - _ZN39_INTERNAL_efb046fe_4_k_cu_5d01f155_26114cuda3std3__419piecewise_constructE)
_ZN39_INTERNAL_efb046fe_4_k_cu_5d01f155_26114cuda3std3__419piecewise_constructE:
	.zero		1
	.type		_ZN39_INTERNAL_efb046fe_4_k_cu_5d01f155_26114cuda3std3__45__cpo4cendE,@object
	.size		_ZN39_INTERNAL_efb046fe_4_k_cu_5d01f155_26114cuda3std3__45__cpo4cendE,(_ZN39_INTERNAL_efb046fe_4_k_cu_5d01f155_26114cuda3std6ranges3__45__cpo4swapE - _ZN39_INTERNAL_efb046fe_4_k_cu_5d01f155_26114cuda3std3__45__cpo4cendE)
_ZN39_INTERNAL_efb046fe_4_k_cu_5d01f155_26114cuda3std3__45__cpo4cendE:
	.zero		1
	.type		_ZN39_INTERNAL_efb046fe_4_k_cu_5d01f155_26114cuda3std6ranges3__45__cpo4swapE,@object
	.size		_ZN39_INTERNAL_efb046fe_4_k_cu_5d01f155_26114cuda3std6ranges3__45__cpo4swapE,(.L_9 - _ZN39_INTERNAL_efb046fe_4_k_cu_5d01f155_26114cuda3std6ranges3__45__cpo4swapE)
_ZN39_INTERNAL_efb046fe_4_k_cu_5d01f155_26114cuda3std6ranges3__45__cpo4swapE:
	.zero		1
.L_9:


//--------------------- .nv.constant0._ZN7cutlass13device_kernelINS_4fmha6kernel28FmhaKernelTmaWarpSpecializedINS1_10collective30FmhaMainloopTmaWarpSpecializedINS_6half_tEffN4cute5tupleIJNS7_1CILi128EEENS9_ILi64EEENS9_ILi112EEEEEENS8_IJiNS9_ILi1EEENS8_IJiiEEEEEESG_SG_NS4_13DefaultFusionEJEEENS4_15FmhaFwdEpilogueIS6_fNS8_IJSB_SC_SB_EEEEENS2_23IndividualTileSchedulerEJEEEEEvNT_6ParamsE --------------------------
	.section	.nv.constant0._ZN7cutlass13device_kernelINS_4fmha6kernel28FmhaKernelTmaWarpSpecializedINS1_10collective30FmhaMainloopTmaWarpSpecializedINS_6half_tEffN4cute5tupleIJNS7_1CILi128EEENS9_ILi64EEENS9_ILi112EEEEEENS8_IJiNS9_ILi1EEENS8_IJiiEEEEEESG_SG_NS4_13DefaultFusionEJEEENS4_15FmhaFwdEpilogueIS6_fNS8_IJSB_SC_SB_EEEEENS2_23IndividualTileSchedulerEJEEEEEvNT_6ParamsE,"a",@progbits
	.sectionflags	@""
	.align	4
.nv.constant0._ZN7cutlass13device_kernelINS_4fmha6kernel28FmhaKernelTmaWarpSpecializedINS1_10collective30FmhaMainloopTmaWarpSpecializedINS_6half_tEffN4cute5tupleIJNS7_1CILi128EEENS9_ILi64EEENS9_ILi112EEEEEENS8_IJiNS9_ILi1EEENS8_IJiiEEEEEESG_SG_NS4_13DefaultFusionEJEEENS4_15FmhaFwdEpilogueIS6_fNS8_IJSB_SC_SB_EEEEENS2_23IndividualTileSchedulerEJEEEEEvNT_6ParamsE:
	.zero		2688


//--------------------- SYMBOLS --------------------------

	.type		.nv.reservedSmem.offset0,@object
	.size		.nv.reservedSmem.offset0,0x4
	.type		__assertfail,@function
